	.headerflags	@"EF_CUDA_TEXMODE_UNIFIED EF_CUDA_64BIT_ADDRESS EF_CUDA_ACCELERATORS EF_CUDA_SM90 EF_CUDA_VIRTUAL_SM(EF_CUDA_SM90)"
	.elftype	@"ET_EXEC"


//--------------------- .nv.info                  --------------------------
	.section	.nv.info,"",@"SHT_CUDA_INFO"
	.align	4


	//----- nvinfo : EIATTR_REGCOUNT
	.align		4
        /*0000*/ 	.byte	0x04, 0x2f
        /*0002*/ 	.short	(.L_1 - .L_0)
	.align		4
.L_0:
        /*0004*/ 	.word	index@(triton_red_fused_max_pool2d_with_indices_mean_1)
        /*0008*/ 	.word	0x0000003e


	//----- nvinfo : EIATTR_MIN_STACK_SIZE
	.align		4
.L_1:
        /*000c*/ 	.byte	0x04, 0x12
        /*000e*/ 	.short	(.L_3 - .L_2)
	.align		4
.L_2:
        /*0010*/ 	.word	index@(triton_red_fused_max_pool2d_with_indices_mean_1)
        /*0014*/ 	.word	0x00000000


	//----- nvinfo : EIATTR_FRAME_SIZE
	.align		4
.L_3:
        /*0018*/ 	.byte	0x04, 0x11
        /*001a*/ 	.short	(.L_5 - .L_4)
	.align		4
.L_4:
        /*001c*/ 	.word	index@(triton_red_fused_max_pool2d_with_indices_mean_1)
        /*0020*/ 	.word	0x00000000


	//----- nvinfo : EIATTR_MIN_STACK_SIZE
	.align		4
.L_5:
        /*0024*/ 	.byte	0x04, 0x12
        /*0026*/ 	.short	(.L_7 - .L_6)
	.align		4
.L_6:
        /*0028*/ 	.word	index@(triton_red_fused_max_pool2d_with_indices_mean_1)
        /*002c*/ 	.word	0x00000000
.L_7:


//--------------------- .nv.info.triton_red_fused_max_pool2d_with_indices_mean_1 --------------------------
	.section	.nv.info.triton_red_fused_max_pool2d_with_indices_mean_1,"",@"SHT_CUDA_INFO"
	.sectionflags	@""
	.align	4


	//----- nvinfo : EIATTR_CUDA_API_VERSION
	.align		4
        /*0000*/ 	.byte	0x04, 0x37
        /*0002*/ 	.short	(.L_9 - .L_8)
.L_8:
        /*0004*/ 	.word	0x0000007c


	//----- nvinfo : EIATTR_KPARAM_INFO
	.align		4
.L_9:
        /*0008*/ 	.byte	0x04, 0x17
        /*000a*/ 	.short	(.L_11 - .L_10)
.L_10:
        /*000c*/ 	.word	0x00000000
        /*0010*/ 	.short	0x0005
        /*0012*/ 	.short	0x0024
        /*0014*/ 	.byte	0x00, 0xf0, 0x11, 0x00


	//----- nvinfo : EIATTR_KPARAM_INFO
	.align		4
.L_11:
        /*0018*/ 	.byte	0x04, 0x17
        /*001a*/ 	.short	(.L_13 - .L_12)
.L_12:
        /*001c*/ 	.word	0x00000000
        /*0020*/ 	.short	0x0004
        /*0022*/ 	.short	0x0020
        /*0024*/ 	.byte	0x00, 0xf0, 0x11, 0x00


	//----- nvinfo : EIATTR_KPARAM_INFO
	.align		4
.L_13:
        /*0028*/ 	.byte	0x04, 0x17
        /*002a*/ 	.short	(.L_15 - .L_14)
.L_14:
        /*002c*/ 	.word	0x00000000
        /*0030*/ 	.short	0x0003
        /*0032*/ 	.short	0x0018
        /*0034*/ 	.byte	0x00, 0xf4, 0x21, 0x00


	//----- nvinfo : EIATTR_KPARAM_INFO
	.align		4
.L_15:
        /*0038*/ 	.byte	0x04, 0x17
        /*003a*/ 	.short	(.L_17 - .L_16)
.L_16:
        /*003c*/ 	.word	0x00000000
        /*0040*/ 	.short	0x0002
        /*0042*/ 	.short	0x0010
        /*0044*/ 	.byte	0x00, 0xf4, 0x21, 0x00


	//----- nvinfo : EIATTR_KPARAM_INFO
	.align		4
.L_17:
        /*0048*/ 	.byte	0x04, 0x17
        /*004a*/ 	.short	(.L_19 - .L_18)
.L_18:
        /*004c*/ 	.word	0x00000000
        /*0050*/ 	.short	0x0001
        /*0052*/ 	.short	0x0008
        /*0054*/ 	.byte	0x00, 0xf4, 0x21, 0x00


	//----- nvinfo : EIATTR_KPARAM_INFO
	.align		4
.L_19:
        /*0058*/ 	.byte	0x04, 0x17
        /*005a*/ 	.short	(.L_21 - .L_20)
.L_20:
        /*005c*/ 	.word	0x00000000
        /*0060*/ 	.short	0x0000
        /*0062*/ 	.short	0x0000
        /*0064*/ 	.byte	0x00, 0xf4, 0x21, 0x00


	//----- nvinfo : EIATTR_SPARSE_MMA_MASK
	.align		4
.L_21:
        /*0068*/ 	.byte	0x03, 0x50
        /*006a*/ 	.short	0x0000


	//----- nvinfo : EIATTR_MAXREG_COUNT
	.align		4
        /*006c*/ 	.byte	0x03, 0x1b
        /*006e*/ 	.short	0x00ff


	//----- nvinfo : EIATTR_COOP_GROUP_MASK_REGIDS
	.align		4
        /*0070*/ 	.byte	0x04, 0x29
        /*0072*/ 	.short	(.L_23 - .L_22)


	//   ....[0]....
.L_22:
        /*0074*/ 	.word	0xffffffff


	//----- nvinfo : EIATTR_COOP_GROUP_INSTR_OFFSETS
	.align		4
.L_23:
        /*0078*/ 	.byte	0x04, 0x28
        /*007a*/ 	.short	(.L_25 - .L_24)


	//   ....[0]....
.L_24:
        /*007c*/ 	.word	0x00002300


	//----- nvinfo : EIATTR_EXIT_INSTR_OFFSETS
	.align		4
.L_25:
        /*0080*/ 	.byte	0x04, 0x1c
        /*0082*/ 	.short	(.L_27 - .L_26)


	//   ....[0]....
.L_26:
        /*0084*/ 	.word	0x00002360


	//   ....[1]....
        /*0088*/ 	.word	0x00002390


	//----- nvinfo : EIATTR_REQNTID
	.align		4
.L_27:
        /*008c*/ 	.byte	0x04, 0x10
        /*008e*/ 	.short	(.L_29 - .L_28)
.L_28:
        /*0090*/ 	.word	0x00000080
        /*0094*/ 	.word	0x00000001
        /*0098*/ 	.word	0x00000001


	//----- nvinfo : EIATTR_CBANK_PARAM_SIZE
	.align		4
.L_29:
        /*009c*/ 	.byte	0x03, 0x19
        /*009e*/ 	.short	0x0028


	//----- nvinfo : EIATTR_PARAM_CBANK
	.align		4
        /*00a0*/ 	.byte	0x04, 0x0a
        /*00a2*/ 	.short	(.L_31 - .L_30)
	.align		4
.L_30:
        /*00a4*/ 	.word	index@(.nv.constant0.triton_red_fused_max_pool2d_with_indices_mean_1)
        /*00a8*/ 	.short	0x0210
        /*00aa*/ 	.short	0x0028


	//----- nvinfo : EIATTR_SW_WAR
	.align		4
.L_31:
        /*00ac*/ 	.byte	0x04, 0x36
        /*00ae*/ 	.short	(.L_33 - .L_32)
.L_32:
        /*00b0*/ 	.word	0x00000008
.L_33:


//--------------------- .nv.callgraph             --------------------------
	.section	.nv.callgraph,"",@"SHT_CUDA_CALLGRAPH"
	.align	4
	.sectionentsize	8
	.align		4
        /*0000*/ 	.word	0x00000000
	.align		4
        /*0004*/ 	.word	0xffffffff
	.align		4
        /*0008*/ 	.word	0x00000000
	.align		4
        /*000c*/ 	.word	0xfffffffe
	.align		4
        /*0010*/ 	.word	0x00000000
	.align		4
        /*0014*/ 	.word	0xfffffffd
	.align		4
        /*0018*/ 	.word	0x00000000
	.align		4
        /*001c*/ 	.word	0xfffffffc


//--------------------- .text.triton_red_fused_max_pool2d_with_indices_mean_1 --------------------------
	.section	.text.triton_red_fused_max_pool2d_with_indices_mean_1,"ax",@progbits
	.sectionflags	@"SHF_BARRIERS=1"
	.align	128
        .global         triton_red_fused_max_pool2d_with_indices_mean_1
        .type           triton_red_fused_max_pool2d_with_indices_mean_1,@function
        .size           triton_red_fused_max_pool2d_with_indices_mean_1,(.L_x_2 - triton_red_fused_max_pool2d_with_indices_mean_1)
        .other          triton_red_fused_max_pool2d_with_indices_mean_1,@"STO_CUDA_ENTRY STV_DEFAULT"
triton_red_fused_max_pool2d_with_indices_mean_1:
.text.triton_red_fused_max_pool2d_with_indices_mean_1:
[----:B------:R-:W0:Y:S02]  /*0000*/  LDC R1, c[0x0][0x28] ;  /* 0x00000a00ff017b82 */ /* 0x000e240000000800 */
[----:B------:R-:W1:Y:S01]  /*0010*/  S2R R8, SR_TID.X ;  /* 0x0000000000087919 */ /* 0x000e620000002100 */
[----:B------:R-:W2:Y:S01]  /*0020*/  S2UR UR6, SR_CgaCtaId ;  /* 0x00000000000679c3 */ /* 0x000ea20000008800 */
[----:B------:R-:W-:Y:S01]  /*0030*/  UMOV UR5, 0x400 ;  /* 0x0000040000057882 */ /* 0x000fe20000000000 */
[----:B------:R-:W-:Y:S01]  /*0040*/  ULDC.64 UR8, c[0x0][0x228] ;  /* 0x00008a0000087ab9 */ /* 0x000fe20000000a00 */
[----:B------:R-:W3:Y:S01]  /*0050*/  S2R R4, SR_CTAID.X ;  /* 0x0000000000047919 */ /* 0x000ee20000002500 */
[----:B------:R-:W-:Y:S01]  /*0060*/  IMAD.MOV.U32 R13, RZ, RZ, RZ ;  /* 0x000000ffff0d7224 */ /* 0x000fe200078e00ff */
[----:B------:R-:W-:Y:S01]  /*0070*/  ULDC.64 UR10, c[0x0][0x208] ;  /* 0x00008200000a7ab9 */ /* 0x000fe20000000a00 */
[----:B------:R-:W-:Y:S01]  /*0080*/  UMOV UR4, URZ ;  /* 0x0000003f00047c82 */ /* 0x000fe20008000000 */
[----:B------:R-:W-:Y:S01]  /*0090*/  UPLOP3.LUT UP0, UPT, UPT, UPT, UPT, 0x40, 0x0 ;  /* 0x000000000000789c */ /* 0x000fe20003f0e870 */
[----:B------:R-:W4:Y:S01]  /*00a0*/  LDC.64 R14, c[0x0][0x220] ;  /* 0x00008800ff0e7b82 */ /* 0x000f220000000a00 */
[----:B------:R-:W-:Y:S01]  /*00b0*/  ULDC.64 UR12, c[0x0][0x218] ;  /* 0x00008600000c7ab9 */ /* 0x000fe20000000a00 */
[----:B--2---:R-:W-:-:S03]  /*00c0*/  UPRMT UR6, UR6, 0x654, UR5 ;  /* 0x0000065406067896 */ /* 0x004fc60008000005 */
[----:B------:R-:W-:Y:S01]  /*00d0*/  UMOV UR5, URZ ;  /* 0x0000003f00057c82 */ /* 0x000fe20008000000 */
[C---:B-1----:R-:W-:Y:S01]  /*00e0*/  IMAD.SHL.U32 R2, R8.reuse, 0x4, RZ ;  /* 0x0000000408027824 */ /* 0x042fe200078e00ff */
[--C-:B------:R-:W-:Y:S02]  /*00f0*/  SHF.R.U32.HI R12, RZ, 0x1, R8.reuse ;  /* 0x00000001ff0c7819 */ /* 0x100fe40000011608 */
[----:B------:R-:W-:Y:S01]  /*0100*/  LOP3.LUT R0, R8, 0x40, RZ, 0xc0, !PT ;  /* 0x0000004008007812 */ /* 0x000fe200078ec0ff */
[----:B---3--:R-:W-:Y:S01]  /*0110*/  IMAD.SHL.U32 R5, R4, 0x40, RZ ;  /* 0x0000004004057824 */ /* 0x008fe200078e00ff */
[----:B------:R-:W-:Y:S01]  /*0120*/  LOP3.LUT R3, R2, 0xfc, RZ, 0xc0, !PT ;  /* 0x000000fc02037812 */ /* 0x000fe200078ec0ff */
[----:B------:R-:W-:Y:S01]  /*0130*/  IMAD.SHL.U32 R4, R4, 0x4000, RZ ;  /* 0x0000400004047824 */ /* 0x000fe200078e00ff */
[----:B------:R-:W-:Y:S02]  /*0140*/  SGXT.U32 R12, R12, 0x6 ;  /* 0x000000060c0c781a */ /* 0x000fe40000000000 */
[----:B------:R-:W-:Y:S01]  /*0150*/  SHF.R.U32.HI R10, RZ, 0x6, R8 ;  /* 0x00000006ff0a7819 */ /* 0x000fe20000011608 */
[----:B------:R-:W-:-:S02]  /*0160*/  IMAD R0, R0, 0x4, R3 ;  /* 0x0000000400007824 */ /* 0x000fc400078e0203 */
[----:B------:R-:W-:Y:S01]  /*0170*/  IMAD.SHL.U32 R7, R12, 0x100, RZ ;  /* 0x000001000c077824 */ /* 0x000fe200078e00ff */
[----:B------:R-:W-:Y:S02]  /*0180*/  LOP3.LUT R12, R5, R12, RZ, 0xfc, !PT ;  /* 0x0000000c050c7212 */ /* 0x000fe400078efcff */
[----:B------:R-:W-:Y:S02]  /*0190*/  SHF.R.U32.HI R3, RZ, 0x1, R0 ;  /* 0x00000001ff037819 */ /* 0x000fe40000011600 */
[----:B------:R-:W-:Y:S01]  /*01a0*/  LOP3.LUT R7, R4, R7, RZ, 0xfc, !PT ;  /* 0x0000000704077212 */ /* 0x000fe200078efcff */
[----:B------:R-:W-:Y:S01]  /*01b0*/  IMAD.MOV.U32 R4, RZ, RZ, RZ ;  /* 0x000000ffff047224 */ /* 0x000fe200078e00ff */
[----:B------:R-:W-:Y:S02]  /*01c0*/  LOP3.LUT R3, R3, 0xfc, RZ, 0xc0, !PT ;  /* 0x000000fc03037812 */ /* 0x000fe400078ec0ff */
[----:B------:R-:W-:Y:S02]  /*01d0*/  ISETP.GE.AND P0, PT, R12, 0x100, PT ;  /* 0x000001000c00780c */ /* 0x000fe40003f06270 */
[----:B------:R-:W-:Y:S01]  /*01e0*/  LOP3.LUT R7, R7, 0x4, R2, 0xf8, !PT ;  /* 0x0000000407077812 */ /* 0x000fe200078ef802 */
[----:B------:R-:W-:Y:S01]  /*01f0*/  IMAD.IADD R0, R0, 0x1, R3 ;  /* 0x0000000100007824 */ /* 0x000fe200078e0203 */
[----:B------:R-:W-:-:S02]  /*0200*/  P2R R2, PR, RZ, 0x1 ;  /* 0x00000001ff027803 */ /* 0x000fc40000000000 */
[----:B------:R-:W-:Y:S01]  /*0210*/  IADD3 R2, P0, R7, UR8, RZ ;  /* 0x0000000807027c10 */ /* 0x000fe2000ff1e0ff */
[C---:B----4-:R-:W-:Y:S01]  /*0220*/  IMAD.WIDE R14, R7.reuse, 0x4, R14 ;  /* 0x00000004070e7825 */ /* 0x050fe200078e020e */
[----:B------:R-:W-:Y:S02]  /*0230*/  LOP3.LUT R5, R5, 0x3f, R8, 0xf8, !PT ;  /* 0x0000003f05057812 */ /* 0x000fe400078ef808 */
[----:B------:R-:W-:Y:S02]  /*0240*/  CS2R R8, SRZ ;  /* 0x0000000000087805 */ /* 0x000fe4000001ff00 */
[----:B------:R-:W-:Y:S02]  /*0250*/  LEA.HI.X.SX32 R3, R7, UR9, 0x1, P0 ;  /* 0x0000000907037c11 */ /* 0x000fe400080f0eff */
[----:B------:R-:W-:Y:S02]  /*0260*/  CS2R R6, SRZ ;  /* 0x0000000000067805 */ /* 0x000fe4000001ff00 */
[----:B------:R-:W-:-:S02]  /*0270*/  ISETP.GE.AND P0, PT, R5, 0x100, PT ;  /* 0x000001000500780c */ /* 0x000fc40003f06270 */
[----:B------:R-:W-:Y:S02]  /*0280*/  SGXT.U32 R10, R10, 0x1 ;  /* 0x000000010a0a781a */ /* 0x000fe40000000000 */
[----:B------:R-:W-:-:S09]  /*0290*/  LEA R11, R0, UR6, 0x2 ;  /* 0x00000006000b7c11 */ /* 0x000fd2000f8e10ff */
.L_x_0:
[----:B0-----:R-:W-:Y:S01]  /*02a0*/  IMAD.SHL.U32 R16, R5, 0x400, RZ ;  /* 0x0000040005107824 */ /* 0x001fe200078e00ff */
[----:B------:R-:W-:Y:S01]  /*02b0*/  ULOP3.LUT UR7, UR4, 0x3c0, URZ, 0xc0, !UPT ;  /* 0x000003c004077892 */ /* 0x000fe2000f8ec03f */
[----:B------:R-:W-:Y:S01]  /*02c0*/  LOP3.LUT R17, R10, 0x8, R13, 0xf8, !PT ;  /* 0x000000080a117812 */ /* 0x000fe200078ef80d */
[----:B------:R-:W-:Y:S01]  /*02d0*/  IMAD.MOV.U32 R26, RZ, RZ, RZ ;  /* 0x000000ffff1a7224 */ /* 0x000fe200078e00ff */
[----:B------:R-:W-:Y:S01]  /*02e0*/  ISETP.GT.U32.AND P2, PT, R13, 0xf, PT ;  /* 0x0000000f0d00780c */ /* 0x000fe20003f44070 */
[C---:B------:R-:W-:Y:S02]  /*02f0*/  VIADD R54, R16.reuse, 0xffffffdf ;  /* 0xffffffdf10367836 */ /* 0x040fe40000000000 */
[----:B------:R-:W-:Y:S01]  /*0300*/  VIADD R50, R16, 0xffffffe0 ;  /* 0xffffffe010327836 */ /* 0x000fe20000000000 */
[----:B------:R-:W-:Y:S01]  /*0310*/  ISETP.GT.U32.AND.EX P1, PT, R4, RZ, PT, P2 ;  /* 0x000000ff0400720c */ /* 0x000fe20003f24120 */
[----:B------:R-:W-:Y:S02]  /*0320*/  IMAD.SHL.U32 R17, R17, 0x2, RZ ;  /* 0x0000000211117824 */ /* 0x000fe400078e00ff */
[----:B------:R-:W-:Y:S01]  /*0330*/  VIADD R54, R54, UR7 ;  /* 0x0000000736367c36 */ /* 0x000fe20008000000 */
[----:B------:R-:W-:Y:S01]  /*0340*/  ISETP.LT.AND P1, PT, R5, 0x100, P1 ;  /* 0x000001000500780c */ /* 0x000fe20000f21270 */
[----:B------:R-:W-:-:S03]  /*0350*/  VIADD R50, R50, UR7 ;  /* 0x0000000732327c36 */ /* 0x000fc60008000000 */
[----:B------:R-:W-:Y:S02]  /*0360*/  IADD3 R21, P4, R17, R54, RZ ;  /* 0x0000003611157210 */ /* 0x000fe40007f9e0ff */
[----:B------:R-:W-:Y:S02]  /*0370*/  IADD3 R18, P3, R17, R50, RZ ;  /* 0x0000003211127210 */ /* 0x000fe40007f7e0ff */
[----:B------:R-:W-:Y:S02]  /*0380*/  LEA.HI.X.SX32 R22, R54, RZ, 0x1, P4 ;  /* 0x000000ff36167211 */ /* 0x000fe400020f0eff */
[----:B------:R-:W-:Y:S02]  /*0390*/  LEA.HI.X.SX32 R19, R50, RZ, 0x1, P3 ;  /* 0x000000ff32137211 */ /* 0x000fe400018f0eff */
[----:B------:R-:W-:Y:S02]  /*03a0*/  LEA R20, P4, R21, UR12, 0x2 ;  /* 0x0000000c15147c11 */ /* 0x000fe4000f8810ff */
[----:B------:R-:W-:-:S02]  /*03b0*/  LEA R24, P3, R18, UR12, 0x2 ;  /* 0x0000000c12187c11 */ /* 0x000fc4000f8610ff */
[----:B------:R-:W-:Y:S02]  /*03c0*/  LEA.HI.X R21, R21, UR13, R22, 0x2, P4 ;  /* 0x0000000d15157c11 */ /* 0x000fe4000a0f1416 */
[----:B------:R-:W-:Y:S02]  /*03d0*/  CS2R R22, SRZ ;  /* 0x0000000000167805 */ /* 0x000fe4000001ff00 */
[----:B------:R-:W-:Y:S02]  /*03e0*/  LEA.HI.X R25, R18, UR13, R19, 0x2, P3 ;  /* 0x0000000d12197c11 */ /* 0x000fe400098f1413 */
[----:B------:R-:W-:Y:S01]  /*03f0*/  CS2R R18, SRZ ;  /* 0x0000000000127805 */ /* 0x000fe2000001ff00 */
[----:B------:R-:W-:Y:S01]  /*0400*/  IMAD.MOV.U32 R34, RZ, RZ, RZ ;  /* 0x000000ffff227224 */ /* 0x000fe200078e00ff */
[----:B------:R-:W2:Y:S04]  /*0410*/  @P1 LDG.E.EL R26, desc[UR10][R20.64+0x20] ;  /* 0x0000200a141a1981 */ /* 0x000ea8000c2e1900 */
[----:B------:R-:W3:Y:S04]  /*0420*/  @P1 LDG.E.EL R19, desc[UR10][R20.64+0x10] ;  /* 0x0000100a14131981 */ /* 0x000ee8000c2e1900 */
[----:B------:R-:W4:Y:S04]  /*0430*/  @P1 LDG.E.EL R23, desc[UR10][R24.64+0x10] ;  /* 0x0000100a18171981 */ /* 0x000f28000c2e1900 */
[----:B------:R-:W5:Y:S04]  /*0440*/  @P1 LDG.E.EL R34, desc[UR10][R24.64+0x20] ;  /* 0x0000200a18221981 */ /* 0x000f68000c2e1900 */
[----:B------:R0:W5:Y:S04]  /*0450*/  @P1 LDG.E.EL R22, desc[UR10][R20.64+0x30] ;  /* 0x0000300a14161981 */ /* 0x000168000c2e1900 */
[----:B------:R-:W5:Y:S01]  /*0460*/  @P1 LDG.E.EL R18, desc[UR10][R24.64+0x30] ;  /* 0x0000300a18121981 */ /* 0x000f62000c2e1900 */
[----:B------:R-:W-:-:S04]  /*0470*/  VIADD R38, R16, 0xffffffe1 ;  /* 0xffffffe110267836 */ /* 0x000fc80000000000 */
[----:B------:R-:W-:Y:S01]  /*0480*/  VIADD R38, R38, UR7 ;  /* 0x0000000726267c36 */ /* 0x000fe20008000000 */
[----:B------:R-:W-:Y:S01]  /*0490*/  ULOP3.LUT UR8, UR4, 0x3c0, URZ, 0xc0, !UPT ;  /* 0x000003c004087892 */ /* 0x000fe2000f8ec03f */
[C---:B------:R-:W-:Y:S02]  /*04a0*/  LOP3.LUT R44, R17.reuse, 0x4, RZ, 0xfc, !PT ;  /* 0x00000004112c7812 */ /* 0x040fe400078efcff */
[C---:B------:R-:W-:Y:S02]  /*04b0*/  LOP3.LUT R47, R17.reuse, 0x8, RZ, 0xfc, !PT ;  /* 0x00000008112f7812 */ /* 0x040fe400078efcff */
[----:B------:R-:W-:Y:S01]  /*04c0*/  LOP3.LUT R48, R17, 0xc, RZ, 0xfc, !PT ;  /* 0x0000000c11307812 */ /* 0x000fe200078efcff */
[----:B------:R-:W-:Y:S01]  /*04d0*/  IMAD.MOV.U32 R39, RZ, RZ, RZ ;  /* 0x000000ffff277224 */ /* 0x000fe200078e00ff */
[----:B---3--:R-:W-:Y:S02]  /*04e0*/  SEL R28, R19, 0xff800000, P1 ;  /* 0xff800000131c7807 */ /* 0x008fe40000800000 */
[----:B----4-:R-:W-:-:S02]  /*04f0*/  SEL R23, R23, 0xff800000, P1 ;  /* 0xff80000017177807 */ /* 0x010fc40000800000 */
[----:B------:R-:W-:Y:S02]  /*0500*/  IADD3 R19, P3, R17, R38, RZ ;  /* 0x0000002611137210 */ /* 0x000fe40007f7e0ff */
[----:B------:R-:W-:Y:S02]  /*0510*/  FSETP.GT.AND P6, PT, R23, R28, PT ;  /* 0x0000001c1700720b */ /* 0x000fe40003fc4000 */
[----:B--2---:R-:W-:Y:S02]  /*0520*/  SEL R27, R26, 0xff800000, P1 ;  /* 0xff8000001a1b7807 */ /* 0x004fe40000800000 */
[----:B-----5:R-:W-:Y:S02]  /*0530*/  SEL R34, R34, 0xff800000, P1 ;  /* 0xff80000022227807 */ /* 0x020fe40000800000 */
[----:B------:R-:W-:Y:S02]  /*0540*/  LEA.HI.X.SX32 R26, R38, RZ, 0x1, P3 ;  /* 0x000000ff261a7211 */ /* 0x000fe400018f0eff */
[----:B0-----:R-:W-:-:S02]  /*0550*/  LEA R20, P3, R19, UR12, 0x2 ;  /* 0x0000000c13147c11 */ /* 0x001fc4000f8610ff */
[C---:B------:R-:W-:Y:S02]  /*0560*/  FSETP.GT.AND P5, PT, R34.reuse, R27, PT ;  /* 0x0000001b2200720b */ /* 0x040fe40003fa4000 */
[----:B------:R-:W-:Y:S02]  /*0570*/  LEA.HI.X R21, R19, UR13, R26, 0x2, P3 ;  /* 0x0000000d13157c11 */ /* 0x000fe400098f141a */
[C---:B------:R-:W-:Y:S02]  /*0580*/  FSETP.NAN.AND P3, PT, R23.reuse, R23, PT ;  /* 0x000000171700720b */ /* 0x040fe40003f68000 */
[----:B------:R-:W-:Y:S01]  /*0590*/  LOP3.LUT R19, R10, 0x8, R13, 0xf8, !PT ;  /* 0x000000080a137812 */ /* 0x000fe200078ef80d */
[----:B------:R-:W2:Y:S01]  /*05a0*/  @P1 LDG.E.EL R39, desc[UR10][R20.64+0x20] ;  /* 0x0000200a14271981 */ /* 0x000ea2000c2e1900 */
[----:B------:R-:W-:Y:S02]  /*05b0*/  @!P6 SEL R23, R23, R28, P3 ;  /* 0x0000001c1717e207 */ /* 0x000fe40001800000 */
[----:B------:R-:W-:Y:S01]  /*05c0*/  FSETP.NAN.AND P3, PT, R34, R34, PT ;  /* 0x000000222200720b */ /* 0x000fe20003f68000 */
[----:B------:R-:W-:-:S03]  /*05d0*/  IMAD.SHL.U32 R19, R19, 0x2, RZ ;  /* 0x0000000213137824 */ /* 0x000fc600078e00ff */
[----:B------:R-:W-:Y:S02]  /*05e0*/  @!P5 SEL R34, R34, R27, P3 ;  /* 0x0000001b2222d207 */ /* 0x000fe40001800000 */
[----:B------:R-:W-:-:S04]  /*05f0*/  IADD3 R33, P3, R16, UR8, RZ ;  /* 0x0000000810217c10 */ /* 0x000fc8000ff7e0ff */
[----:B------:R-:W-:Y:S02]  /*0600*/  LEA.HI.X.SX32 R36, R16, RZ, 0x1, P3 ;  /* 0x000000ff10247211 */ /* 0x000fe400018f0eff */
[----:B------:R-:W-:-:S05]  /*0610*/  IADD3 R26, P3, R19, R33, RZ ;  /* 0x00000021131a7210 */ /* 0x000fca0007f7e0ff */
[----:B------:R-:W-:Y:S01]  /*0620*/  IMAD.X R27, RZ, RZ, R36, P3 ;  /* 0x000000ffff1b7224 */ /* 0x000fe200018e0624 */
[----:B------:R-:W-:-:S04]  /*0630*/  LEA R30, P3, R26, UR12, 0x2 ;  /* 0x0000000c1a1e7c11 */ /* 0x000fc8000f8610ff */
[----:B------:R-:W-:Y:S02]  /*0640*/  LEA.HI.X R31, R26, UR13, R27, 0x2, P3 ;  /* 0x0000000d1a1f7c11 */ /* 0x000fe400098f141b */
[----:B------:R-:W-:-:S05]  /*0650*/  IADD3 R27, P3, R44, R33, RZ ;  /* 0x000000212c1b7210 */ /* 0x000fca0007f7e0ff */
[----:B------:R-:W-:Y:S01]  /*0660*/  IMAD.X R28, RZ, RZ, R36, P3 ;  /* 0x000000ffff1c7224 */ /* 0x000fe200018e0624 */
[----:B------:R-:W-:-:S04]  /*0670*/  LEA R26, P3, R27, UR12, 0x2 ;  /* 0x0000000c1b1a7c11 */ /* 0x000fc8000f8610ff */
[----:B------:R-:W-:Y:S02]  /*0680*/  LEA.HI.X R27, R27, UR13, R28, 0x2, P3 ;  /* 0x0000000d1b1b7c11 */ /* 0x000fe400098f141c */
[----:B------:R-:W-:-:S05]  /*0690*/  IADD3 R29, P3, R47, R33, RZ ;  /* 0x000000212f1d7210 */ /* 0x000fca0007f7e0ff */
[--C-:B------:R-:W-:Y:S01]  /*06a0*/  IMAD.X R32, RZ, RZ, R36.reuse, P3 ;  /* 0x000000ffff207224 */ /* 0x100fe200018e0624 */
[----:B------:R-:W-:Y:S02]  /*06b0*/  IADD3 R33, P3, R48, R33, RZ ;  /* 0x0000002130217210 */ /* 0x000fe40007f7e0ff */
[----:B------:R-:W-:Y:S02]  /*06c0*/  SEL R35, R22, 0xff800000, P1 ;  /* 0xff80000016237807 */ /* 0x000fe40000800000 */
[----:B------:R-:W-:Y:S01]  /*06d0*/  SEL R18, R18, 0xff800000, P1 ;  /* 0xff80000012127807 */ /* 0x000fe20000800000 */
[----:B------:R-:W-:Y:S01]  /*06e0*/  IMAD.X R36, RZ, RZ, R36, P3 ;  /* 0x000000ffff247224 */ /* 0x000fe200018e0624 */
[C---:B------:R-:W-:Y:S02]  /*06f0*/  LEA R28, P3, R29.reuse, UR12, 0x2 ;  /* 0x0000000c1d1c7c11 */ /* 0x040fe4000f8610ff */
[----:B------:R-:W-:Y:S02]  /*0700*/  FSETP.GT.AND P4, PT, R18, R35, PT ;  /* 0x000000231200720b */ /* 0x000fe40003f84000 */
[----:B------:R-:W-:-:S02]  /*0710*/  LEA.HI.X R29, R29, UR13, R32, 0x2, P3 ;  /* 0x0000000d1d1d7c11 */ /* 0x000fc400098f1420 */
[----:B------:R-:W-:-:S04]  /*0720*/  LEA R32, P3, R33, UR12, 0x2 ;  /* 0x0000000c21207c11 */ /* 0x000fc8000f8610ff */
[----:B------:R-:W-:Y:S02]  /*0730*/  LEA.HI.X R33, R33, UR13, R36, 0x2, P3 ;  /* 0x0000000d21217c11 */ /* 0x000fe400098f1424 */
[----:B------:R-:W-:-:S04]  /*0740*/  FSETP.NAN.AND P3, PT, R18, R18, PT ;  /* 0x000000121200720b */ /* 0x000fc80003f68000 */
[----:B------:R-:W-:Y:S01]  /*0750*/  @!P4 SEL R18, R18, R35, P3 ;  /* 0x000000231212c207 */ /* 0x000fe20001800000 */
[----:B------:R-:W-:-:S06]  /*0760*/  IMAD.MOV.U32 R35, RZ, RZ, RZ ;  /* 0x000000ffff237224 */ /* 0x000fcc00078e00ff */
[----:B------:R-:W3:Y:S01]  /*0770*/  @P1 LDG.E.EL R35, desc[UR10][R20.64+0x10] ;  /* 0x0000100a14231981 */ /* 0x000ee2000c2e1900 */
[----:B------:R-:W-:Y:S01]  /*0780*/  P2R R22, PR, RZ, 0x10 ;  /* 0x00000010ff167803 */ /* 0x000fe20000000000 */
[----:B------:R-:W-:Y:S02]  /*0790*/  IMAD.MOV.U32 R43, RZ, RZ, RZ ;  /* 0x000000ffff2b7224 */ /* 0x000fe400078e00ff */
[----:B------:R-:W-:Y:S01]  /*07a0*/  VIADD R52, R16, 0xffffffff ;  /* 0xffffffff10347836 */ /* 0x000fe20000000000 */
[----:B------:R-:W-:-:S03]  /*07b0*/  LOP3.LUT R37, R17, 0x4, RZ, 0xfc, !PT ;  /* 0x0000000411257812 */ /* 0x000fc600078efcff */
[----:B------:R-:W4:Y:S01]  /*07c0*/  @P1 LDG.E.EL R43, desc[UR10][R20.64+0x30] ;  /* 0x0000300a142b1981 */ /* 0x000f22000c2e1900 */
[----:B------:R-:W-:-:S04]  /*07d0*/  VIADD R52, R52, UR7 ;  /* 0x0000000734347c36 */ /* 0x000fc80008000000 */
[----:B------:R-:W-:Y:S02]  /*07e0*/  IMAD.IADD R37, R37, 0x1, R52 ;  /* 0x0000000125257824 */ /* 0x000fe400078e0234 */
[----:B------:R-:W-:Y:S01]  /*07f0*/  IMAD.MOV.U32 R45, RZ, RZ, RZ ;  /* 0x000000ffff2d7224 */ /* 0x000fe200078e00ff */
[----:B--2---:R-:W-:Y:S02]  /*0800*/  SEL R39, R39, 0xff800000, P1 ;  /* 0xff80000027277807 */ /* 0x004fe40000800000 */
[----:B---3--:R-:W-:-:S04]  /*0810*/  SEL R46, R35, 0xff800000, P1 ;  /* 0xff800000232e7807 */ /* 0x008fc80000800000 */
[-C--:B------:R-:W-:Y:S02]  /*0820*/  FSETP.GEU.AND P4, PT, R23, R46.reuse, PT ;  /* 0x0000002e1700720b */ /* 0x080fe40003f8e000 */
[----:B------:R-:W-:Y:S02]  /*0830*/  FSETP.NAN.AND P3, PT, R46, R46, PT ;  /* 0x0000002e2e00720b */ /* 0x000fe40003f68000 */
[----:B------:R-:W-:-:S09]  /*0840*/  P2R R42, PR, RZ, 0x10 ;  /* 0x00000010ff2a7803 */ /* 0x000fd20000000000 */
[----:B------:R-:W-:Y:S02]  /*0850*/  @P4 SEL R46, R46, R23, P3 ;  /* 0x000000172e2e4207 */ /* 0x000fe40001800000 */
[-C--:B------:R-:W-:Y:S02]  /*0860*/  FSETP.GEU.AND P4, PT, R34, R39.reuse, PT ;  /* 0x000000272200720b */ /* 0x080fe40003f8e000 */
[----:B------:R-:W-:-:S11]  /*0870*/  FSETP.NAN.AND P3, PT, R39, R39, PT ;  /* 0x000000272700720b */ /* 0x000fd60003f68000 */
[----:B------:R-:W-:Y:S02]  /*0880*/  @P4 SEL R39, R39, R34, P3 ;  /* 0x0000002227274207 */ /* 0x000fe40001800000 */
[----:B------:R-:W0:Y:S02]  /*0890*/  LDC.64 R34, c[0x0][0x218] ;  /* 0x00008600ff227b82 */ /* 0x000e240000000a00 */
[----:B0-----:R-:W-:-:S05]  /*08a0*/  IMAD.WIDE R36, R37, 0x4, R34 ;  /* 0x0000000425247825 */ /* 0x001fca00078e0222 */
[----:B------:R-:W2:Y:S01]  /*08b0*/  @!P0 LDG.E.EL R45, desc[UR10][R36.64] ;  /* 0x0000000a242d8981 */ /* 0x000ea2000c2e1900 */
[----:B----4-:R-:W-:Y:S02]  /*08c0*/  SEL R43, R43, 0xff800000, P1 ;  /* 0xff8000002b2b7807 */ /* 0x010fe40000800000 */
[----:B------:R-:W-:Y:S02]  /*08d0*/  P2R R41, PR, RZ, 0x10 ;  /* 0x00000010ff297803 */ /* 0x000fe40000000000 */
[-C--:B------:R-:W-:Y:S02]  /*08e0*/  FSETP.GEU.AND P4, PT, R18, R43.reuse, PT ;  /* 0x0000002b1200720b */ /* 0x080fe40003f8e000 */
[----:B------:R-:W-:Y:S02]  /*08f0*/  FSETP.NAN.AND P3, PT, R43, R43, PT ;  /* 0x0000002b2b00720b */ /* 0x000fe40003f68000 */
[----:B------:R-:W-:Y:S02]  /*0900*/  P2R R40, PR, RZ, 0x10 ;  /* 0x00000010ff287803 */ /* 0x000fe40000000000 */
[----:B------:R-:W-:-:S07]  /*0910*/  LOP3.LUT R21, R17, 0x8, RZ, 0xfc, !PT ;  /* 0x0000000811157812 */ /* 0x000fce00078efcff */
[----:B------:R-:W-:Y:S01]  /*0920*/  @P4 SEL R43, R43, R18, P3 ;  /* 0x000000122b2b4207 */ /* 0x000fe20001800000 */
[----:B------:R-:W-:-:S04]  /*0930*/  IMAD.IADD R21, R21, 0x1, R52 ;  /* 0x0000000115157824 */ /* 0x000fc800078e0234 */
[----:B------:R-:W-:Y:S01]  /*0940*/  IMAD.WIDE R20, R21, 0x4, R34 ;  /* 0x0000000415147825 */ /* 0x000fe200078e0222 */
[----:B--2---:R-:W-:-:S04]  /*0950*/  SEL R45, R45, 0xff800000, !P0 ;  /* 0xff8000002d2d7807 */ /* 0x004fc80004000000 */
[-C--:B------:R-:W-:Y:S02]  /*0960*/  FSETP.GEU.AND P4, PT, R46, R45.reuse, PT ;  /* 0x0000002d2e00720b */ /* 0x080fe40003f8e000 */
[----:B------:R-:W-:-:S11]  /*0970*/  FSETP.NAN.AND P3, PT, R45, R45, PT ;  /* 0x0000002d2d00720b */ /* 0x000fd60003f68000 */
[----:B------:R-:W-:Y:S01]  /*0980*/  @P4 SEL R45, R45, R46, P3 ;  /* 0x0000002e2d2d4207 */ /* 0x000fe20001800000 */
[----:B------:R-:W-:-:S06]  /*0990*/  IMAD.MOV.U32 R46, RZ, RZ, RZ ;  /* 0x000000ffff2e7224 */ /* 0x000fcc00078e00ff */
[----:B------:R-:W2:Y:S01]  /*09a0*/  @!P0 LDG.E.EL R46, desc[UR10][R20.64] ;  /* 0x0000000a142e8981 */ /* 0x000ea2000c2e1900 */
[----:B------:R-:W-:Y:S02]  /*09b0*/  P2R R25, PR, RZ, 0x20 ;  /* 0x00000020ff197803 */ /* 0x000fe40000000000 */
[----:B------:R-:W-:Y:S02]  /*09c0*/  P2R R18, PR, RZ, 0x10 ;  /* 0x00000010ff127803 */ /* 0x000fe40000000000 */
[----:B------:R-:W-:-:S04]  /*09d0*/  LOP3.LUT P5, RZ, R10, 0x8, R13, 0xf8, !PT ;  /* 0x000000080aff7812 */ /* 0x000fc800078af80d */
[----:B------:R-:W-:-:S04]  /*09e0*/  ISETP.GT.U32.AND.EX P2, PT, R4, RZ, P5, P2 ;  /* 0x000000ff0400720c */ /* 0x000fc80002f44120 */
[----:B------:R-:W-:Y:S01]  /*09f0*/  ISETP.LT.AND P2, PT, R5, 0x100, P2 ;  /* 0x000001000500780c */ /* 0x000fe20001741270 */
[----:B------:R-:W-:-:S04]  /*0a00*/  IMAD.IADD R37, R17, 0x1, R54 ;  /* 0x0000000111257824 */ /* 0x000fc800078e0236 */
[----:B------:R-:W-:Y:S01]  /*0a10*/  IMAD.WIDE R36, R37, 0x4, R34 ;  /* 0x0000000425247825 */ /* 0x000fe200078e0222 */
[----:B--2---:R-:W-:-:S04]  /*0a20*/  SEL R46, R46, 0xff800000, !P0 ;  /* 0xff8000002e2e7807 */ /* 0x004fc80004000000 */
[-C--:B------:R-:W-:Y:S02]  /*0a30*/  FSETP.GEU.AND P4, PT, R39, R46.reuse, PT ;  /* 0x0000002e2700720b */ /* 0x080fe40003f8e000 */
[----:B------:R-:W-:-:S11]  /*0a40*/  FSETP.NAN.AND P3, PT, R46, R46, PT ;  /* 0x0000002e2e00720b */ /* 0x000fd60003f68000 */
[----:B------:R-:W-:Y:S01]  /*0a50*/  @P4 SEL R46, R46, R39, P3 ;  /* 0x000000272e2e4207 */ /* 0x000fe20001800000 */
[----:B------:R-:W-:-:S06]  /*0a60*/  IMAD.MOV.U32 R39, RZ, RZ, RZ ;  /* 0x000000ffff277224 */ /* 0x000fcc00078e00ff */
[----:B------:R-:W2:Y:S01]  /*0a70*/  @P2 LDG.E.EL R39, desc[UR10][R36.64] ;  /* 0x0000000a24272981 */ /* 0x000ea2000c2e1900 */
[----:B------:R-:W-:-:S05]  /*0a80*/  LOP3.LUT R21, R50, R17, RZ, 0xfc, !PT ;  /* 0x0000001132157212 */ /* 0x000fca00078efcff */
[----:B------:R-:W-:Y:S01]  /*0a90*/  IMAD.WIDE R20, R21, 0x4, R34 ;  /* 0x0000000415147825 */ /* 0x000fe200078e0222 */
[----:B--2---:R-:W-:-:S03]  /*0aa0*/  SEL R54, R39, 0xff800000, P2 ;  /* 0xff80000027367807 */ /* 0x004fc60001000000 */
[----:B------:R-:W-:-:S06]  /*0ab0*/  IMAD.MOV.U32 R39, RZ, RZ, RZ ;  /* 0x000000ffff277224 */ /* 0x000fcc00078e00ff */
[----:B------:R-:W2:Y:S01]  /*0ac0*/  @P1 LDG.E.EL R39, desc[UR10][R20.64] ;  /* 0x0000000a14271981 */ /* 0x000ea2000c2e1900 */
[----:B------:R-:W-:Y:S01]  /*0ad0*/  IMAD.MOV.U32 R36, RZ, RZ, RZ ;  /* 0x000000ffff247224 */ /* 0x000fe200078e00ff */
[----:B------:R-:W-:Y:S02]  /*0ae0*/  P2R R23, PR, RZ, 0x10 ;  /* 0x00000010ff177803 */ /* 0x000fe40000000000 */
[----:B--2---:R-:W-:Y:S02]  /*0af0*/  SEL R49, R39, 0xff800000, P1 ;  /* 0xff80000027317807 */ /* 0x004fe40000800000 */
[----:B------:R-:W-:-:S05]  /*0b00*/  LOP3.LUT R39, R38, R17, RZ, 0xfc, !PT ;  /* 0x0000001126277212 */ /* 0x000fca00078efcff */
[----:B------:R-:W-:-:S05]  /*0b10*/  IMAD.WIDE R38, R39, 0x4, R34 ;  /* 0x0000000427267825 */ /* 0x000fca00078e0222 */
[----:B------:R-:W2:Y:S01]  /*0b20*/  @P1 LDG.E.EL R36, desc[UR10][R38.64] ;  /* 0x0000000a26241981 */ /* 0x000ea2000c2e1900 */
[----:B------:R-:W-:Y:S02]  /*0b30*/  FSETP.GT.AND P4, PT, R49, R54, PT ;  /* 0x000000363100720b */ /* 0x000fe40003f84000 */
[----:B------:R-:W-:Y:S02]  /*0b40*/  LOP3.LUT R37, R17, 0xc, RZ, 0xfc, !PT ;  /* 0x0000000c11257812 */ /* 0x000fe400078efcff */
[----:B------:R-:W-:-:S03]  /*0b50*/  FSETP.NAN.AND P2, PT, R49, R49, PT ;  /* 0x000000313100720b */ /* 0x000fc60003f48000 */
[----:B------:R-:W-:Y:S02]  /*0b60*/  IMAD.IADD R37, R37, 0x1, R52 ;  /* 0x0000000125257824 */ /* 0x000fe400078e0234 */
[----:B------:R-:W-:-:S04]  /*0b70*/  IMAD.MOV.U32 R50, RZ, RZ, RZ ;  /* 0x000000ffff327224 */ /* 0x000fc800078e00ff */
[----:B------:R-:W-:Y:S02]  /*0b80*/  @!P4 SEL R49, R49, R54, P2 ;  /* 0x000000363131c207 */ /* 0x000fe40001000000 */
[----:B--2---:R-:W-:Y:S01]  /*0b90*/  SEL R54, R36, 0xff800000, P1 ;  /* 0xff80000024367807 */ /* 0x004fe20000800000 */
[----:B------:R-:W-:-:S05]  /*0ba0*/  IMAD.WIDE R36, R37, 0x4, R34 ;  /* 0x0000000425247825 */ /* 0x000fca00078e0222 */
[----:B------:R0:W2:Y:S01]  /*0bb0*/  @!P0 LDG.E.EL R50, desc[UR10][R36.64] ;  /* 0x0000000a24328981 */ /* 0x0000a2000c2e1900 */
[----:B------:R-:W-:Y:S02]  /*0bc0*/  FSETP.GEU.AND P2, PT, R49, R54, PT ;  /* 0x000000363100720b */ /* 0x000fe40003f4e000 */
[----:B------:R-:W-:Y:S01]  /*0bd0*/  ISETP.LT.AND P5, PT, R5, 0x100, P5 ;  /* 0x000001000500780c */ /* 0x000fe20002fa1270 */
[----:B------:R-:W-:-:S04]  /*0be0*/  IMAD.IADD R39, R17, 0x1, R52 ;  /* 0x0000000111277824 */ /* 0x000fc800078e0234 */
[----:B------:R-:W-:Y:S01]  /*0bf0*/  IMAD.WIDE R38, R39, 0x4, R34 ;  /* 0x0000000427267825 */ /* 0x000fe200078e0222 */
[----:B------:R-:W-:-:S04]  /*0c00*/  LOP3.LUT R51, R44, UR8, RZ, 0xfc, !PT ;  /* 0x000000082c337c12 */ /* 0x000fc8000f8efcff */
[----:B0-----:R-:W-:Y:S01]  /*0c10*/  LOP3.LUT R37, R51, R16, RZ, 0xfc, !PT ;  /* 0x0000001033257212 */ /* 0x001fe200078efcff */
[----:B------:R-:W-:-:S04]  /*0c20*/  IMAD.MOV.U32 R44, RZ, RZ, RZ ;  /* 0x000000ffff2c7224 */ /* 0x000fc800078e00ff */
[----:B------:R-:W-:-:S05]  /*0c30*/  IMAD.WIDE R36, R37, 0x4, R34 ;  /* 0x0000000425247825 */ /* 0x000fca00078e0222 */
[----:B------:R0:W3:Y:S01]  /*0c40*/  @!P0 LDG.E.EL R44, desc[UR10][R36.64] ;  /* 0x0000000a242c8981 */ /* 0x0000e2000c2e1900 */
[----:B------:R-:W-:Y:S01]  /*0c50*/  VIADD R52, R16, 0x1 ;  /* 0x0000000110347836 */ /* 0x000fe20000000000 */
[----:B------:R-:W-:Y:S01]  /*0c60*/  LOP3.LUT R53, R47, UR8, RZ, 0xfc, !PT ;  /* 0x000000082f357c12 */ /* 0x000fe2000f8efcff */
[----:B------:R-:W-:-:S03]  /*0c70*/  IMAD.MOV.U32 R47, RZ, RZ, RZ ;  /* 0x000000ffff2f7224 */ /* 0x000fc600078e00ff */
[----:B0-----:R-:W-:-:S05]  /*0c80*/  LOP3.LUT R37, R53, R16, RZ, 0xfc, !PT ;  /* 0x0000001035257212 */ /* 0x001fca00078efcff */
[----:B------:R-:W-:-:S05]  /*0c90*/  IMAD.WIDE R36, R37, 0x4, R34 ;  /* 0x0000000425247825 */ /* 0x000fca00078e0222 */
[----:B------:R-:W4:Y:S01]  /*0ca0*/  @!P0 LDG.E.EL R47, desc[UR10][R36.64] ;  /* 0x0000000a242f8981 */ /* 0x000f22000c2e1900 */
[----:B--2---:R-:W-:-:S04]  /*0cb0*/  SEL R50, R50, 0xff800000, !P0 ;  /* 0xff80000032327807 */ /* 0x004fc80004000000 */
[-C--:B------:R-:W-:Y:S02]  /*0cc0*/  FSETP.GEU.AND P3, PT, R43, R50.reuse, PT ;  /* 0x000000322b00720b */ /* 0x080fe40003f6e000 */
[----:B------:R-:W-:-:S11]  /*0cd0*/  FSETP.NAN.AND P1, PT, R50, R50, PT ;  /* 0x000000323200720b */ /* 0x000fd60003f28000 */
[----:B------:R-:W-:Y:S02]  /*0ce0*/  @P3 SEL R50, R50, R43, P1 ;  /* 0x0000002b32323207 */ /* 0x000fe40000800000 */
[----:B------:R-:W-:-:S04]  /*0cf0*/  FSETP.NAN.AND P1, PT, R54, R54, PT ;  /* 0x000000363600720b */ /* 0x000fc80003f28000 */
[----:B------:R-:W-:Y:S01]  /*0d00*/  @P2 SEL R54, R54, R49, P1 ;  /* 0x0000003136362207 */ /* 0x000fe20000800000 */
[----:B------:R-:W-:-:S06]  /*0d10*/  IMAD.MOV.U32 R49, RZ, RZ, RZ ;  /* 0x000000ffff317224 */ /* 0x000fcc00078e00ff */
[----:B------:R0:W2:Y:S02]  /*0d20*/  @P5 LDG.E.EL R49, desc[UR10][R38.64] ;  /* 0x0000000a26315981 */ /* 0x0000a4000c2e1900 */
[----:B0-----:R-:W-:Y:S01]  /*0d30*/  LOP3.LUT R39, R51, R52, RZ, 0xfc, !PT ;  /* 0x0000003433277212 */ /* 0x001fe200078efcff */
[----:B------:R-:W-:-:S04]  /*0d40*/  IMAD.MOV.U32 R51, RZ, RZ, RZ ;  /* 0x000000ffff337224 */ /* 0x000fc800078e00ff */
[----:B------:R-:W-:-:S05]  /*0d50*/  IMAD.WIDE R38, R39, 0x4, R34 ;  /* 0x0000000427267825 */ /* 0x000fca00078e0222 */
[----:B------:R0:W5:Y:S02]  /*0d60*/  @!P0 LDG.E.EL R51, desc[UR10][R38.64] ;  /* 0x0000000a26338981 */ /* 0x000164000c2e1900 */
[----:B0-----:R-:W-:Y:S01]  /*0d70*/  LOP3.LUT R39, R53, R52, RZ, 0xfc, !PT ;  /* 0x0000003435277212 */ /* 0x001fe200078efcff */
[----:B------:R-:W-:-:S04]  /*0d80*/  IMAD.MOV.U32 R53, RZ, RZ, RZ ;  /* 0x000000ffff357224 */ /* 0x000fc800078e00ff */
[----:B------:R-:W-:-:S05]  /*0d90*/  IMAD.WIDE R38, R39, 0x4, R34 ;  /* 0x0000000427267825 */ /* 0x000fca00078e0222 */
[----:B------:R-:W4:Y:S01]  /*0da0*/  @!P0 LDG.E.EL R53, desc[UR10][R38.64] ;  /* 0x0000000a26358981 */ /* 0x000f22000c2e1900 */
[----:B------:R-:W-:Y:S02]  /*0db0*/  P2R R43, PR, RZ, 0x4 ;  /* 0x00000004ff2b7803 */ /* 0x000fe40000000000 */
[----:B------:R-:W-:Y:S02]  /*0dc0*/  P2R R20, PR, RZ, 0x8 ;  /* 0x00000008ff147803 */ /* 0x000fe40000000000 */
[----:B------:R-:W-:-:S04]  /*0dd0*/  LOP3.LUT R57, R48, UR8, RZ, 0xfc, !PT ;  /* 0x0000000830397c12 */ /* 0x000fc8000f8efcff */
[----:B------:R-:W-:-:S05]  /*0de0*/  LOP3.LUT R37, R57, R16, RZ, 0xfc, !PT ;  /* 0x0000001039257212 */ /* 0x000fca00078efcff */
[----:B------:R-:W-:Y:S01]  /*0df0*/  IMAD.WIDE R36, R37, 0x4, R34 ;  /* 0x0000000425247825 */ /* 0x000fe200078e0222 */
[----:B--2---:R-:W-:-:S04]  /*0e00*/  SEL R49, R49, 0xff800000, P5 ;  /* 0xff80000031317807 */ /* 0x004fc80002800000 */
[-C--:B------:R-:W-:Y:S02]  /*0e10*/  FSETP.GEU.AND P2, PT, R54, R49.reuse, PT ;  /* 0x000000313600720b */ /* 0x080fe40003f4e000 */
[----:B------:R-:W-:-:S11]  /*0e20*/  FSETP.NAN.AND P1, PT, R49, R49, PT ;  /* 0x000000313100720b */ /* 0x000fd60003f28000 */
[----:B------:R-:W-:Y:S02]  /*0e30*/  @P2 SEL R49, R49, R54, P1 ;  /* 0x0000003631312207 */ /* 0x000fe40000800000 */
[----:B---3--:R-:W-:-:S04]  /*0e40*/  SEL R54, R44, 0xff800000, !P0 ;  /* 0xff8000002c367807 */ /* 0x008fc80004000000 */
[-C--:B------:R-:W-:Y:S02]  /*0e50*/  FSETP.GEU.AND P3, PT, R45, R54.reuse, PT ;  /* 0x000000362d00720b */ /* 0x080fe40003f6e000 */
[----:B------:R-:W-:Y:S02]  /*0e60*/  FSETP.NAN.AND P1, PT, R54, R54, PT ;  /* 0x000000363600720b */ /* 0x000fe40003f28000 */
[----:B-----5:R-:W-:Y:S02]  /*0e70*/  SEL R51, R51, 0xff800000, !P0 ;  /* 0xff80000033337807 */ /* 0x020fe40004000000 */
[----:B------:R-:W-:-:S07]  /*0e80*/  P2R R17, PR, RZ, 0x4 ;  /* 0x00000004ff117803 */ /* 0x000fce0000000000 */
[----:B------:R-:W-:-:S04]  /*0e90*/  @P3 SEL R54, R54, R45, P1 ;  /* 0x0000002d36363207 */ /* 0x000fc80000800000 */
[-C--:B------:R-:W-:Y:S02]  /*0ea0*/  FSETP.GEU.AND P2, PT, R54, R51.reuse, PT ;  /* 0x000000333600720b */ /* 0x080fe40003f4e000 */
[----:B------:R-:W-:Y:S02]  /*0eb0*/  FSETP.NAN.AND P1, PT, R51, R51, PT ;  /* 0x000000333300720b */ /* 0x000fe40003f28000 */
[----:B------:R-:W-:-:S09]  /*0ec0*/  P2R R45, PR, RZ, 0x4 ;  /* 0x00000004ff2d7803 */ /* 0x000fd20000000000 */
[----:B------:R-:W-:Y:S02]  /*0ed0*/  @P2 SEL R51, R51, R54, P1 ;  /* 0x0000003633332207 */ /* 0x000fe40000800000 */
[----:B----4-:R-:W-:-:S04]  /*0ee0*/  SEL R54, R47, 0xff800000, !P0 ;  /* 0xff8000002f367807 */ /* 0x010fc80004000000 */
[-C--:B------:R-:W-:Y:S02]  /*0ef0*/  FSETP.GEU.AND P2, PT, R46, R54.reuse, PT ;  /* 0x000000362e00720b */ /* 0x080fe40003f4e000 */
[----:B------:R-:W-:Y:S02]  /*0f00*/  FSETP.NAN.AND P1, PT, R54, R54, PT ;  /* 0x000000363600720b */ /* 0x000fe40003f28000 */
[----:B------:R-:W-:Y:S02]  /*0f10*/  SEL R53, R53, 0xff800000, !P0 ;  /* 0xff80000035357807 */ /* 0x000fe40004000000 */
[----:B------:R-:W-:-:S07]  /*0f20*/  P2R R44, PR, RZ, 0x8 ;  /* 0x00000008ff2c7803 */ /* 0x000fce0000000000 */
[----:B------:R-:W-:-:S04]  /*0f30*/  @P2 SEL R54, R54, R46, P1 ;  /* 0x0000002e36362207 */ /* 0x000fc80000800000 */
[-C--:B------:R-:W-:Y:S02]  /*0f40*/  FSETP.GEU.AND P3, PT, R54, R53.reuse, PT ;  /* 0x000000353600720b */ /* 0x080fe40003f6e000 */
[----:B------:R-:W-:-:S11]  /*0f50*/  FSETP.NAN.AND P1, PT, R53, R53, PT ;  /* 0x000000353500720b */ /* 0x000fd60003f28000 */
[----:B------:R-:W-:Y:S02]  /*0f60*/  @P3 SEL R53, R53, R54, P1 ;  /* 0x0000003635353207 */ /* 0x000fe40000800000 */
[----:B------:R-:W-:-:S06]  /*0f70*/  CS2R R54, SRZ ;  /* 0x0000000000367805 */ /* 0x000fcc000001ff00 */
[----:B------:R-:W2:Y:S01]  /*0f80*/  @!P0 LDG.E.EL R55, desc[UR10][R36.64] ;  /* 0x0000000a24378981 */ /* 0x000ea2000c2e1900 */
[----:B------:R-:W-:Y:S02]  /*0f90*/  P2R R21, PR, RZ, 0x10 ;  /* 0x00000010ff157803 */ /* 0x000fe40000000000 */
[----:B------:R-:W-:Y:S01]  /*0fa0*/  LOP3.LUT R39, R19, UR8, R16, 0xfe, !PT ;  /* 0x0000000813277c12 */ /* 0x000fe2000f8efe10 */
[----:B------:R-:W-:Y:S01]  /*0fb0*/  IMAD.MOV.U32 R59, RZ, RZ, RZ ;  /* 0x000000ffff3b7224 */ /* 0x000fe200078e00ff */
[----:B------:R-:W-:Y:S01]  /*0fc0*/  P2R R24, PR, RZ, 0x40 ;  /* 0x00000040ff187803 */ /* 0x000fe20000000000 */
[----:B------:R-:W-:Y:S01]  /*0fd0*/  USEL UR7, URZ, 0x10, !UP0 ;  /* 0x000000103f077887 */ /* 0x000fe2000c000000 */
[----:B------:R-:W-:Y:S01]  /*0fe0*/  P2R R46, PR, RZ, 0x4 ;  /* 0x00000004ff2e7803 */ /* 0x000fe20000000000 */
[----:B------:R-:W-:Y:S01]  /*0ff0*/  IMAD.WIDE R38, R39, 0x4, R34 ;  /* 0x0000000427267825 */ /* 0x000fe200078e0222 */
[----:B------:R-:W3:Y:S04]  /*1000*/  @!P0 LDG.E.EL R54, desc[UR10][R26.64+0x7c] ;  /* 0x00007c0a1a368981 */ /* 0x000ee8000c2e1900 */
[----:B------:R-:W4:Y:S01]  /*1010*/  @!P0 LDG.E.EL R59, desc[UR10][R38.64+0x4] ;  /* 0x0000040a263b8981 */ /* 0x000f22000c2e1900 */
[----:B--2---:R-:W-:-:S04]  /*1020*/  SEL R55, R55, 0xff800000, !P0 ;  /* 0xff80000037377807 */ /* 0x004fc80004000000 */
[-C--:B------:R-:W-:Y:S02]  /*1030*/  FSETP.GEU.AND P1, PT, R50, R55.reuse, PT ;  /* 0x000000373200720b */ /* 0x080fe40003f2e000 */
[----:B------:R-:W-:-:S11]  /*1040*/  FSETP.NAN.AND P4, PT, R55, R55, PT ;  /* 0x000000373700720b */ /* 0x000fd60003f88000 */
[----:B------:R-:W-:Y:S01]  /*1050*/  @P1 SEL R55, R55, R50, P4 ;  /* 0x0000003237371207 */ /* 0x000fe20002000000 */
[----:B------:R-:W-:-:S06]  /*1060*/  IMAD.MOV.U32 R50, RZ, RZ, RZ ;  /* 0x000000ffff327224 */ /* 0x000fcc00078e00ff */
[----:B------:R-:W2:Y:S01]  /*1070*/  @!P0 LDG.E.EL R50, desc[UR10][R38.64] ;  /* 0x0000000a26328981 */ /* 0x000ea2000c2e1900 */
[----:B----4-:R-:W-:Y:S02]  /*1080*/  SEL R59, R59, 0xff800000, !P0 ;  /* 0xff8000003b3b7807 */ /* 0x010fe40004000000 */
[----:B------:R-:W-:Y:S01]  /*1090*/  LOP3.LUT R37, R57, R52, RZ, 0xfc, !PT ;  /* 0x0000003439257212 */ /* 0x000fe200078efcff */
[----:B------:R-:W-:-:S04]  /*10a0*/  IMAD.MOV.U32 R52, RZ, RZ, RZ ;  /* 0x000000ffff347224 */ /* 0x000fc800078e00ff */
[----:B------:R-:W-:-:S05]  /*10b0*/  IMAD.WIDE R36, R37, 0x4, R34 ;  /* 0x0000000425247825 */ /* 0x000fca00078e0222 */
[----:B------:R-:W4:Y:S01]  /*10c0*/  @!P0 LDG.E.EL R52, desc[UR10][R36.64] ;  /* 0x0000000a24348981 */ /* 0x000f22000c2e1900 */
[----:B--2---:R-:W-:-:S04]  /*10d0*/  SEL R50, R50, 0xff800000, !P0 ;  /* 0xff80000032327807 */ /* 0x004fc80004000000 */
[-C--:B------:R-:W-:Y:S02]  /*10e0*/  FSETP.GEU.AND P4, PT, R49, R50.reuse, PT ;  /* 0x000000323100720b */ /* 0x080fe40003f8e000 */
[----:B------:R-:W-:-:S11]  /*10f0*/  FSETP.NAN.AND P6, PT, R50, R50, PT ;  /* 0x000000323200720b */ /* 0x000fd60003fc8000 */
[----:B------:R-:W-:-:S04]  /*1100*/  @P4 SEL R50, R50, R49, P6 ;  /* 0x0000003132324207 */ /* 0x000fc80003000000 */
[-C--:B------:R-:W-:Y:S02]  /*1110*/  FSETP.GEU.AND P2, PT, R50, R59.reuse, PT ;  /* 0x0000003b3200720b */ /* 0x080fe40003f4e000 */
[----:B------:R-:W-:-:S11]  /*1120*/  FSETP.NAN.AND P6, PT, R59, R59, PT ;  /* 0x0000003b3b00720b */ /* 0x000fd60003fc8000 */
[----:B------:R-:W-:Y:S01]  /*1130*/  @P2 SEL R59, R59, R50, P6 ;  /* 0x000000323b3b2207 */ /* 0x000fe20003000000 */
[----:B------:R-:W-:-:S06]  /*1140*/  IMAD.MOV.U32 R50, RZ, RZ, RZ ;  /* 0x000000ffff327224 */ /* 0x000fcc00078e00ff */
[----:B------:R0:W2:Y:S01]  /*1150*/  @P5 LDG.E.EL R50, desc[UR10][R30.64+0x7c] ;  /* 0x00007c0a1e325981 */ /* 0x0000a2000c2e1900 */
[----:B----4-:R-:W-:Y:S02]  /*1160*/  SEL R52, R52, 0xff800000, !P0 ;  /* 0xff80000034347807 */ /* 0x010fe40004000000 */
[----:B------:R-:W-:Y:S02]  /*1170*/  P2R R48, PR, RZ, 0x2 ;  /* 0x00000002ff307803 */ /* 0x000fe40000000000 */
[----:B------:R-:W-:Y:S02]  /*1180*/  FSETP.GEU.AND P1, PT, R55, R52, PT ;  /* 0x000000343700720b */ /* 0x000fe40003f2e000 */
[----:B0-----:R-:W-:-:S06]  /*1190*/  CS2R R30, SRZ ;  /* 0x00000000001e7805 */ /* 0x001fcc000001ff00 */
[----:B------:R0:W4:Y:S04]  /*11a0*/  @!P0 LDG.E.EL R31, desc[UR10][R28.64+0x7c] ;  /* 0x00007c0a1c1f8981 */ /* 0x000128000c2e1900 */
[----:B------:R1:W5:Y:S01]  /*11b0*/  @!P0 LDG.E.EL R30, desc[UR10][R32.64+0x7c] ;  /* 0x00007c0a201e8981 */ /* 0x000362000c2e1900 */
[----:B0-----:R-:W-:Y:S01]  /*11c0*/  IMAD.MOV.U32 R28, RZ, RZ, RZ ;  /* 0x000000ffff1c7224 */ /* 0x001fe200078e00ff */
[----:B--2---:R-:W-:Y:S02]  /*11d0*/  SEL R50, R50, 0xff800000, P5 ;  /* 0xff80000032327807 */ /* 0x004fe40002800000 */
[----:B------:R-:W-:-:S04]  /*11e0*/  FSETP.NAN.AND P5, PT, R52, R52, PT ;  /* 0x000000343400720b */ /* 0x000fc80003fa8000 */
[----:B------:R-:W-:Y:S01]  /*11f0*/  @P1 SEL R52, R52, R55, P5 ;  /* 0x0000003734341207 */ /* 0x000fe20002800000 */
[----:B------:R-:W-:-:S05]  /*1200*/  IMAD.SHL.U32 R55, R10, 0x2, RZ ;  /* 0x000000020a377824 */ /* 0x000fca00078e00ff */
[----:B------:R-:W-:-:S05]  /*1210*/  LOP3.LUT R55, R55, UR7, RZ, 0xfc, !PT ;  /* 0x0000000737377c12 */ /* 0x000fca000f8efcff */
[----:B------:R-:W-:-:S04]  /*1220*/  VIADD R55, R55, UR4 ;  /* 0x0000000437377c36 */ /* 0x000fc80008000000 */
[----:B------:R-:W-:-:S05]  /*1230*/  VIADD R29, R55, 0x4 ;  /* 0x00000004371d7836 */ /* 0x000fca0000000000 */
[----:B------:R-:W-:-:S05]  /*1240*/  LOP3.LUT R27, R29, 0x20, RZ, 0xfc, !PT ;  /* 0x000000201d1b7812 */ /* 0x000fca00078efcff */
[----:B------:R-:W-:-:S04]  /*1250*/  IMAD.IADD R27, R16, 0x1, R27 ;  /* 0x00000001101b7824 */ /* 0x000fc800078e021b */
[----:B------:R-:W-:-:S05]  /*1260*/  IMAD.WIDE R26, R27, 0x4, R34 ;  /* 0x000000041b1a7825 */ /* 0x000fca00078e0222 */
[----:B------:R-:W2:Y:S01]  /*1270*/  @!P0 LDG.E.EL R28, desc[UR10][R26.64] ;  /* 0x0000000a1a1c8981 */ /* 0x000ea2000c2e1900 */
[----:B------:R-:W-:Y:S01]  /*1280*/  LOP3.LUT R29, R29, 0x21, RZ, 0xfc, !PT ;  /* 0x000000211d1d7812 */ /* 0x000fe200078efcff */
[----:B-1----:R-:W-:-:S04]  /*1290*/  IMAD.MOV.U32 R32, RZ, RZ, RZ ;  /* 0x000000ffff207224 */ /* 0x002fc800078e00ff */
[----:B------:R-:W-:Y:S01]  /*12a0*/  IMAD.IADD R29, R16, 0x1, R29 ;  /* 0x00000001101d7824 */ /* 0x000fe200078e021d */
[----:B------:R-:W-:Y:S02]  /*12b0*/  P2R R37, PR, RZ, 0x2 ;  /* 0x00000002ff257803 */ /* 0x000fe40000000000 */
[-C--:B------:R-:W-:Y:S02]  /*12c0*/  FSETP.GEU.AND P1, PT, R59, R50.reuse, PT ;  /* 0x000000323b00720b */ /* 0x080fe40003f2e000 */
[----:B------:R-:W-:Y:S02]  /*12d0*/  FSETP.NAN.AND P5, PT, R50, R50, PT ;  /* 0x000000323200720b */ /* 0x000fe40003fa8000 */
[----:B---3--:R-:W-:Y:S02]  /*12e0*/  SEL R54, R54, 0xff800000, !P0 ;  /* 0xff80000036367807 */ /* 0x008fe40004000000 */
[----:B------:R-:W-:-:S07]  /*12f0*/  P2R R36, PR, RZ, 0x2 ;  /* 0x00000002ff247803 */ /* 0x000fce0000000000 */
[----:B------:R-:W-:Y:S02]  /*1300*/  @P1 SEL R50, R50, R59, P5 ;  /* 0x0000003b32321207 */ /* 0x000fe40002800000 */
[-C--:B------:R-:W-:Y:S02]  /*1310*/  FSETP.GEU.AND P1, PT, R51, R54.reuse, PT ;  /* 0x000000363300720b */ /* 0x080fe40003f2e000 */
[----:B------:R-:W-:Y:S02]  /*1320*/  FSETP.NAN.AND P5, PT, R54, R54, PT ;  /* 0x000000363600720b */ /* 0x000fe40003fa8000 */
[----:B----4-:R-:W-:Y:S02]  /*1330*/  SEL R31, R31, 0xff800000, !P0 ;  /* 0xff8000001f1f7807 */ /* 0x010fe40004000000 */
[----:B------:R-:W-:Y:S02]  /*1340*/  P2R R39, PR, RZ, 0x2 ;  /* 0x00000002ff277803 */ /* 0x000fe40000000000 */
[----:B--2---:R-:W-:Y:S01]  /*1350*/  SEL R57, R28, 0xff800000, !P0 ;  /* 0xff8000001c397807 */ /* 0x004fe20004000000 */
[----:B------:R-:W-:-:S05]  /*1360*/  IMAD.WIDE R28, R29, 0x4, R34 ;  /* 0x000000041d1c7825 */ /* 0x000fca00078e0222 */
[----:B------:R-:W2:Y:S01]  /*1370*/  @!P0 LDG.E.EL R32, desc[UR10][R28.64] ;  /* 0x0000000a1c208981 */ /* 0x000ea2000c2e1900 */
[----:B------:R-:W-:Y:S02]  /*1380*/  @P1 SEL R54, R54, R51, P5 ;  /* 0x0000003336361207 */ /* 0x000fe40002800000 */
[-C--:B------:R-:W-:Y:S02]  /*1390*/  FSETP.GEU.AND P1, PT, R53, R31.reuse, PT ;  /* 0x0000001f3500720b */ /* 0x080fe40003f2e000 */
[----:B------:R-:W-:Y:S02]  /*13a0*/  FSETP.NAN.AND P5, PT, R31, R31, PT ;  /* 0x0000001f1f00720b */ /* 0x000fe40003fa8000 */
[----:B-----5:R-:W-:Y:S02]  /*13b0*/  SEL R30, R30, 0xff800000, !P0 ;  /* 0xff8000001e1e7807 */ /* 0x020fe40004000000 */
[----:B------:R-:W-:-:S07]  /*13c0*/  P2R R51, PR, RZ, 0x2 ;  /* 0x00000002ff337803 */ /* 0x000fce0000000000 */
[----:B------:R-:W-:Y:S02]  /*13d0*/  @P1 SEL R31, R31, R53, P5 ;  /* 0x000000351f1f1207 */ /* 0x000fe40002800000 */
[-C--:B------:R-:W-:Y:S02]  /*13e0*/  FSETP.GEU.AND P1, PT, R52, R30.reuse, PT ;  /* 0x0000001e3400720b */ /* 0x080fe40003f2e000 */
[----:B------:R-:W-:Y:S02]  /*13f0*/  FSETP.NAN.AND P5, PT, R30, R30, PT ;  /* 0x0000001e1e00720b */ /* 0x000fe40003fa8000 */
[----:B------:R-:W-:-:S09]  /*1400*/  P2R R33, PR, RZ, 0x2 ;  /* 0x00000002ff217803 */ /* 0x000fd20000000000 */
[----:B------:R-:W-:Y:S02]  /*1410*/  @P1 SEL R30, R30, R52, P5 ;  /* 0x000000341e1e1207 */ /* 0x000fe40002800000 */
[-C--:B------:R-:W-:Y:S02]  /*1420*/  FSETP.GEU.AND P1, PT, R54, R57.reuse, PT ;  /* 0x000000393600720b */ /* 0x080fe40003f2e000 */
[----:B------:R-:W-:Y:S02]  /*1430*/  FSETP.NAN.AND P5, PT, R57, R57, PT ;  /* 0x000000393900720b */ /* 0x000fe40003fa8000 */
[----:B------:R-:W-:-:S09]  /*1440*/  P2R R52, PR, RZ, 0x2 ;  /* 0x00000002ff347803 */ /* 0x000fd20000000000 */
[----:B------:R-:W-:Y:S01]  /*1450*/  @P1 SEL R57, R57, R54, P5 ;  /* 0x0000003639391207 */ /* 0x000fe20002800000 */
[----:B------:R-:W-:Y:S02]  /*1460*/  IMAD.MOV.U32 R54, RZ, RZ, RZ ;  /* 0x000000ffff367224 */ /* 0x000fe400078e00ff */
[----:B------:R-:W-:Y:S01]  /*1470*/  IMAD.MOV.U32 R59, RZ, RZ, RZ ;  /* 0x000000ffff3b7224 */ /* 0x000fe200078e00ff */
[----:B--2---:R-:W-:-:S04]  /*1480*/  SEL R32, R32, 0xff800000, !P0 ;  /* 0xff80000020207807 */ /* 0x004fc80004000000 */
[-C--:B------:R-:W-:Y:S02]  /*1490*/  FSETP.GEU.AND P1, PT, R57, R32.reuse, PT ;  /* 0x000000203900720b */ /* 0x080fe40003f2e000 */
[----:B------:R-:W-:-:S11]  /*14a0*/  FSETP.NAN.AND P5, PT, R32, R32, PT ;  /* 0x000000202000720b */ /* 0x000fd60003fa8000 */
[----:B------:R-:W-:Y:S01]  /*14b0*/  @P1 SEL R32, R32, R57, P5 ;  /* 0x0000003920201207 */ /* 0x000fe20002800000 */
[----:B------:R-:W-:-:S05]  /*14c0*/  VIADD R57, R55, 0x8 ;  /* 0x0000000837397836 */ /* 0x000fca0000000000 */
[----:B------:R-:W-:Y:S01]  /*14d0*/  LOP3.LUT R27, R57, 0x20, RZ, 0xfc, !PT ;  /* 0x00000020391b7812 */ /* 0x000fe200078efcff */
[----:B------:R-:W-:-:S04]  /*14e0*/  VIADD R55, R55, 0xc ;  /* 0x0000000c37377836 */ /* 0x000fc80000000000 */
[----:B------:R-:W-:-:S04]  /*14f0*/  IMAD.IADD R27, R16, 0x1, R27 ;  /* 0x00000001101b7824 */ /* 0x000fc800078e021b */
[----:B------:R-:W-:Y:S01]  /*1500*/  IMAD.WIDE R26, R27, 0x4, R34 ;  /* 0x000000041b1a7825 */ /* 0x000fe200078e0222 */
[----:B------:R-:W-:-:S04]  /*1510*/  LOP3.LUT R29, R55, 0x20, RZ, 0xfc, !PT ;  /* 0x00000020371d7812 */ /* 0x000fc800078efcff */
[----:B------:R0:W2:Y:S01]  /*1520*/  @!P0 LDG.E.EL R54, desc[UR10][R26.64] ;  /* 0x0000000a1a368981 */ /* 0x0000a2000c2e1900 */
[----:B------:R-:W-:-:S04]  /*1530*/  IMAD.IADD R29, R16, 0x1, R29 ;  /* 0x00000001101d7824 */ /* 0x000fc800078e021d */
[----:B------:R-:W-:-:S05]  /*1540*/  IMAD.WIDE R28, R29, 0x4, R34 ;  /* 0x000000041d1c7825 */ /* 0x000fca00078e0222 */
[----:B------:R1:W3:Y:S01]  /*1550*/  @!P0 LDG.E.EL R59, desc[UR10][R28.64] ;  /* 0x0000000a1c3b8981 */ /* 0x0002e2000c2e1900 */
[----:B------:R-:W-:Y:S02]  /*1560*/  P2R R53, PR, RZ, 0x2 ;  /* 0x00000002ff357803 */ /* 0x000fe40000000000 */
[----:B0-----:R-:W-:Y:S01]  /*1570*/  LOP3.LUT R27, R19, UR4, R16, 0xfe, !PT ;  /* 0x00000004131b7c12 */ /* 0x001fe2000f8efe10 */
[----:B------:R-:W-:Y:S02]  /*1580*/  IMAD.MOV.U32 R19, RZ, RZ, RZ ;  /* 0x000000ffff137224 */ /* 0x000fe400078e00ff */
[----:B-1----:R-:W-:Y:S01]  /*1590*/  IMAD.MOV.U32 R29, RZ, RZ, RZ ;  /* 0x000000ffff1d7224 */ /* 0x002fe200078e00ff */
[----:B--2---:R-:W-:-:S04]  /*15a0*/  SEL R54, R54, 0xff800000, !P0 ;  /* 0xff80000036367807 */ /* 0x004fc80004000000 */
[-C--:B------:R-:W-:Y:S02]  /*15b0*/  FSETP.GEU.AND P1, PT, R31, R54.reuse, PT ;  /* 0x000000361f00720b */ /* 0x080fe40003f2e000 */
[----:B------:R-:W-:Y:S02]  /*15c0*/  FSETP.NAN.AND P5, PT, R54, R54, PT ;  /* 0x000000363600720b */ /* 0x000fe40003fa8000 */
[----:B---3--:R-:W-:Y:S02]  /*15d0*/  SEL R59, R59, 0xff800000, !P0 ;  /* 0xff8000003b3b7807 */ /* 0x008fe40004000000 */
[----:B------:R-:W-:-:S07]  /*15e0*/  P2R R56, PR, RZ, 0x2 ;  /* 0x00000002ff387803 */ /* 0x000fce0000000000 */
[----:B------:R-:W-:Y:S02]  /*15f0*/  @P1 SEL R54, R54, R31, P5 ;  /* 0x0000001f36361207 */ /* 0x000fe40002800000 */
[-C--:B------:R-:W-:Y:S02]  /*1600*/  FSETP.GEU.AND P1, PT, R30, R59.reuse, PT ;  /* 0x0000003b1e00720b */ /* 0x080fe40003f2e000 */
[----:B------:R-:W-:Y:S02]  /*1610*/  FSETP.NAN.AND P5, PT, R59, R59, PT ;  /* 0x0000003b3b00720b */ /* 0x000fe40003fa8000 */
[----:B------:R-:W-:-:S09]  /*1620*/  LOP3.LUT R31, R27, 0x20, RZ, 0xfc, !PT ;  /* 0x000000201b1f7812 */ /* 0x000fd200078efcff */
[----:B------:R-:W-:Y:S01]  /*1630*/  @P1 SEL R59, R59, R30, P5 ;  /* 0x0000001e3b3b1207 */ /* 0x000fe20002800000 */
[----:B------:R-:W-:-:S05]  /*1640*/  IMAD.WIDE R30, R31, 0x4, R34 ;  /* 0x000000041f1e7825 */ /* 0x000fca00078e0222 */
[----:B------:R-:W2:Y:S01]  /*1650*/  @!P0 LDG.E.EL R19, desc[UR10][R30.64] ;  /* 0x0000000a1e138981 */ /* 0x000ea2000c2e1900 */
[----:B------:R-:W-:-:S05]  /*1660*/  LOP3.LUT R27, R27, 0x21, RZ, 0xfc, !PT ;  /* 0x000000211b1b7812 */ /* 0x000fca00078efcff */
[----:B------:R-:W-:-:S05]  /*1670*/  IMAD.WIDE R26, R27, 0x4, R34 ;  /* 0x000000041b1a7825 */ /* 0x000fca00078e0222 */
[----:B------:R-:W3:Y:S01]  /*1680*/  @!P0 LDG.E.EL R29, desc[UR10][R26.64] ;  /* 0x0000000a1a1d8981 */ /* 0x000ee2000c2e1900 */
[----:B------:R-:W-:Y:S02]  /*1690*/  P2R R28, PR, RZ, 0x2 ;  /* 0x00000002ff1c7803 */ /* 0x000fe40000000000 */
[----:B------:R-:W-:Y:S02]  /*16a0*/  LOP3.LUT R57, R57, 0x21, RZ, 0xfc, !PT ;  /* 0x0000002139397812 */ /* 0x000fe400078efcff */
[----:B------:R-:W-:Y:S02]  /*16b0*/  P2R R38, PR, RZ, 0x4 ;  /* 0x00000004ff267803 */ /* 0x000fe40000000000 */
[----:B------:R-:W-:Y:S01]  /*16c0*/  ISETP.NE.AND P2, PT, R23, RZ, PT ;  /* 0x000000ff1700720c */ /* 0x000fe20003f45270 */
[----:B------:R-:W-:Y:S01]  /*16d0*/  IMAD.MOV.U32 R23, RZ, RZ, RZ ;  /* 0x000000ffff177224 */ /* 0x000fe200078e00ff */
[----:B------:R-:W-:-:S05]  /*16e0*/  LOP3.LUT R55, R55, 0x21, RZ, 0xfc, !PT ;  /* 0x0000002137377812 */ /* 0x000fca00078efcff */
[----:B------:R-:W-:Y:S01]  /*16f0*/  IMAD.IADD R55, R16, 0x1, R55 ;  /* 0x0000000110377824 */ /* 0x000fe200078e0237 */
[----:B--2---:R-:W-:-:S04]  /*1700*/  SEL R19, R19, 0xff800000, !P0 ;  /* 0xff80000013137807 */ /* 0x004fc80004000000 */
[-C--:B------:R-:W-:Y:S02]  /*1710*/  FSETP.GEU.AND P1, PT, R50, R19.reuse, PT ;  /* 0x000000133200720b */ /* 0x080fe40003f2e000 */
[----:B------:R-:W-:Y:S02]  /*1720*/  FSETP.NAN.AND P5, PT, R19, R19, PT ;  /* 0x000000131300720b */ /* 0x000fe40003fa8000 */
[----:B------:R-:W-:Y:S02]  /*1730*/  P2R R30, PR, RZ, 0x2 ;  /* 0x00000002ff1e7803 */ /* 0x000fe40000000000 */
[----:B---3--:R-:W-:-:S07]  /*1740*/  SEL R29, R29, 0xff800000, !P0 ;  /* 0xff8000001d1d7807 */ /* 0x008fce0004000000 */
[----:B------:R-:W-:-:S04]  /*1750*/  @P1 SEL R19, R19, R50, P5 ;  /* 0x0000003213131207 */ /* 0x000fc80002800000 */
[-C--:B------:R-:W-:Y:S02]  /*1760*/  FSETP.GEU.AND P1, PT, R19, R29.reuse, PT ;  /* 0x0000001d1300720b */ /* 0x080fe40003f2e000 */
[----:B------:R-:W-:Y:S02]  /*1770*/  FSETP.NAN.AND P5, PT, R29, R29, PT ;  /* 0x0000001d1d00720b */ /* 0x000fe40003fa8000 */
[----:B------:R-:W-:-:S09]  /*1780*/  P2R R26, PR, RZ, 0x2 ;  /* 0x00000002ff1a7803 */ /* 0x000fd20000000000 */
[----:B------:R-:W-:Y:S01]  /*1790*/  @P1 SEL R29, R29, R19, P5 ;  /* 0x000000131d1d1207 */ /* 0x000fe20002800000 */
[----:B------:R-:W-:Y:S01]  /*17a0*/  IMAD.IADD R19, R16, 0x1, R57 ;  /* 0x0000000110137824 */ /* 0x000fe200078e0239 */
[----:B------:R-:W-:-:S03]  /*17b0*/  ISETP.NE.AND P1, PT, R18, RZ, PT ;  /* 0x000000ff1200720c */ /* 0x000fc60003f25270 */
[----:B------:R-:W-:-:S05]  /*17c0*/  IMAD.WIDE R18, R19, 0x4, R34 ;  /* 0x0000000413127825 */ /* 0x000fca00078e0222 */
[----:B------:R-:W2:Y:S01]  /*17d0*/  @!P0 LDG.E.EL R23, desc[UR10][R18.64] ;  /* 0x0000000a12178981 */ /* 0x000ea2000c2e1900 */
[----:B------:R-:W-:Y:S02]  /*17e0*/  IMAD.MOV.U32 R50, RZ, RZ, RZ ;  /* 0x000000ffff327224 */ /* 0x000fe400078e00ff */
[----:B------:R-:W-:-:S05]  /*17f0*/  IMAD.WIDE R34, R55, 0x4, R34 ;  /* 0x0000000437227825 */ /* 0x000fca00078e0222 */
[----:B------:R0:W3:Y:S01]  /*1800*/  @!P0 LDG.E.EL R50, desc[UR10][R34.64] ;  /* 0x0000000a22328981 */ /* 0x0000e2000c2e1900 */
[----:B------:R-:W-:Y:S02]  /*1810*/  P2R R49, PR, RZ, 0x10 ;  /* 0x00000010ff317803 */ /* 0x000fe40000000000 */
[----:B------:R-:W-:-:S04]  /*1820*/  ISETP.NE.AND P4, PT, R17, RZ, PT ;  /* 0x000000ff1100720c */ /* 0x000fc80003f85270 */
        /* <DEDUP_REMOVED lines=17> */
[----:B------:R-:W-:Y:S01]  /*1940*/  P2R R47, PR, RZ, 0x8 ;  /* 0x00000008ff2f7803 */ /* 0x000fe20000000000 */
[----:B------:R-:W-:Y:S01]  /*1950*/  BAR.SYNC.DEFER_BLOCKING 0x0 ;  /* 0x0000000000007b1d */ /* 0x000fe20000010000 */
[----:B------:R-:W-:Y:S02]  /*1960*/  ISETP.NE.AND P3, PT, R20, RZ, PT ;  /* 0x000000ff1400720c */ /* 0x000fe40003f65270 */
[----:B0-----:R-:W-:-:S05]  /*1970*/  P2R R34, PR, RZ, 0x1 ;  /* 0x00000001ff227803 */ /* 0x001fca0000000000 */
[----:B------:R-:W0:Y:S01]  /*1980*/  S2UR UR7, SR_CgaCtaId ;  /* 0x00000000000779c3 */ /* 0x000e220000008800 */
[----:B------:R-:W-:Y:S02]  /*1990*/  UMOV UR8, 0x400 ;  /* 0x0000040000087882 */ /* 0x000fe40000000000 */
[----:B0-----:R-:W-:Y:S01]  /*19a0*/  UPRMT UR7, UR7, 0x654, UR8 ;  /* 0x0000065407077896 */ /* 0x001fe20008000008 */
[----:B--2---:R-:W-:-:S04]  /*19b0*/  SEL R23, R23, 0xff800000, !P0 ;  /* 0xff80000017177807 */ /* 0x004fc80004000000 */
[-C--:B------:R-:W-:Y:S02]  /*19c0*/  FSETP.GEU.AND P5, PT, R54, R23.reuse, PT ;  /* 0x000000173600720b */ /* 0x080fe40003fae000 */
[----:B------:R-:W-:Y:S02]  /*19d0*/  FSETP.NAN.AND P6, PT, R23, R23, PT ;  /* 0x000000171700720b */ /* 0x000fe40003fc8000 */
[----:B---3--:R-:W-:-:S09]  /*19e0*/  SEL R50, R50, 0xff800000, !P0 ;  /* 0xff80000032327807 */ /* 0x008fd20004000000 */
[----:B------:R-:W-:Y:S02]  /*19f0*/  @P5 SEL R23, R23, R54, P6 ;  /* 0x0000003617175207 */ /* 0x000fe40003000000 */
[-C--:B------:R-:W-:Y:S02]  /*1a00*/  FSETP.GEU.AND P6, PT, R59, R50.reuse, PT ;  /* 0x000000323b00720b */ /* 0x080fe40003fce000 */
[----:B------:R-:W-:-:S11]  /*1a10*/  FSETP.NAN.AND P4, PT, R50, R50, PT ;  /* 0x000000323200720b */ /* 0x000fd60003f88000 */
[----:B------:R-:W-:Y:S02]  /*1a20*/  @P6 SEL R50, R50, R59, P4 ;  /* 0x0000003b32326207 */ /* 0x000fe40002000000 */
[----:B------:R-:W-:-:S04]  /*1a30*/  IADD3 R20, P4, R14, UR4, RZ ;  /* 0x000000040e147c10 */ /* 0x000fc8000ff9e0ff */
[----:B------:R-:W-:Y:S02]  /*1a40*/  IADD3.X R21, R15, UR5, RZ, P4, !PT ;  /* 0x000000050f157c10 */ /* 0x000fe4000a7fe4ff */
[----:B------:R-:W-:-:S04]  /*1a50*/  ISETP.NE.AND P4, PT, R42, RZ, PT ;  /* 0x000000ff2a00720c */ /* 0x000fc80003f85270 */
[----:B------:R-:W-:Y:S02]  /*1a60*/  SEL R16, RZ, 0x1, !P4 ;  /* 0x00000001ff107807 */ /* 0x000fe40006000000 */
[----:B------:R-:W-:-:S04]  /*1a70*/  ISETP.NE.AND P4, PT, R24, RZ, PT ;  /* 0x000000ff1800720c */ /* 0x000fc80003f85270 */
[----:B------:R-:W-:Y:S02]  /*1a80*/  SEL R18, RZ, 0x1, !P4 ;  /* 0x00000001ff127807 */ /* 0x000fe40006000000 */
[----:B------:R-:W-:-:S04]  /*1a90*/  ISETP.NE.AND P4, PT, R25, RZ, PT ;  /* 0x000000ff1900720c */ /* 0x000fc80003f85270 */
[----:B------:R-:W-:Y:S02]  /*1aa0*/  SEL R24, RZ, 0x1, !P4 ;  /* 0x00000001ff187807 */ /* 0x000fe40006000000 */
[----:B------:R-:W-:Y:S02]  /*1ab0*/  ISETP.NE.AND P4, PT, R22, RZ, PT ;  /* 0x000000ff1600720c */ /* 0x000fe40003f85270 */
[----:B------:R-:W-:Y:S02]  /*1ac0*/  P2R R35, PR, RZ, 0x40 ;  /* 0x00000040ff237803 */ /* 0x000fe40000000000 */
[----:B------:R-:W-:Y:S02]  /*1ad0*/  ISETP.NE.AND P6, PT, R33, RZ, PT ;  /* 0x000000ff2100720c */ /* 0x000fe40003fc5270 */
[----:B------:R-:W-:Y:S02]  /*1ae0*/  SEL R22, RZ, 0x1, !P4 ;  /* 0x00000001ff167807 */ /* 0x000fe40006000000 */
[----:B------:R-:W-:-:S02]  /*1af0*/  ISETP.NE.AND P4, PT, R41, RZ, PT ;  /* 0x000000ff2900720c */ /* 0x000fc40003f85270 */
[----:B------:R-:W-:Y:S02]  /*1b00*/  P2R R33, PR, RZ, 0x40 ;  /* 0x00000040ff217803 */ /* 0x000fe40000000000 */
[----:B------:R-:W-:Y:S02]  /*1b10*/  ISETP.NE.AND P6, PT, R51, RZ, PT ;  /* 0x000000ff3300720c */ /* 0x000fe40003fc5270 */
[----:B------:R-:W-:Y:S02]  /*1b20*/  SEL R16, R16, 0x2, P4 ;  /* 0x0000000210107807 */ /* 0x000fe40002000000 */
[----:B------:R-:W-:Y:S02]  /*1b30*/  ISETP.NE.AND P4, PT, R40, RZ, PT ;  /* 0x000000ff2800720c */ /* 0x000fe40003f85270 */
[----:B------:R-:W-:Y:S02]  /*1b40*/  P2R R43, PR, RZ, 0x40 ;  /* 0x00000040ff2b7803 */ /* 0x000fe40000000000 */
[----:B------:R-:W-:-:S02]  /*1b50*/  ISETP.NE.AND P6, PT, R39, RZ, PT ;  /* 0x000000ff2700720c */ /* 0x000fc40003fc5270 */
[----:B------:R-:W-:Y:S02]  /*1b60*/  SEL R18, R18, 0x2, P4 ;  /* 0x0000000212127807 */ /* 0x000fe40002000000 */
[----:B------:R-:W-:Y:S02]  /*1b70*/  ISETP.NE.AND P4, PT, R31, RZ, PT ;  /* 0x000000ff1f00720c */ /* 0x000fe40003f85270 */
[----:B------:R-:W-:Y:S02]  /*1b80*/  P2R R39, PR, RZ, 0x40 ;  /* 0x00000040ff277803 */ /* 0x000fe40000000000 */
[----:B------:R-:W-:Y:S02]  /*1b90*/  ISETP.NE.AND P6, PT, R36, RZ, PT ;  /* 0x000000ff2400720c */ /* 0x000fe40003fc5270 */
[----:B------:R-:W-:Y:S02]  /*1ba0*/  SEL R24, R24, 0x2, P4 ;  /* 0x0000000218187807 */ /* 0x000fe40002000000 */
[----:B------:R-:W-:-:S02]  /*1bb0*/  ISETP.NE.AND P4, PT, R27, RZ, PT ;  /* 0x000000ff1b00720c */ /* 0x000fc40003f85270 */
[----:B------:R-:W-:Y:S02]  /*1bc0*/  P2R R36, PR, RZ, 0x40 ;  /* 0x00000040ff247803 */ /* 0x000fe40000000000 */
[----:B------:R-:W-:Y:S02]  /*1bd0*/  ISETP.NE.AND P6, PT, R37, RZ, PT ;  /* 0x000000ff2500720c */ /* 0x000fe40003fc5270 */
[----:B------:R-:W-:Y:S02]  /*1be0*/  ISETP.NE.AND P0, PT, R30, RZ, PT ;  /* 0x000000ff1e00720c */ /* 0x000fe40003f05270 */
[----:B------:R-:W-:Y:S01]  /*1bf0*/  SEL R22, R22, 0x2, P4 ;  /* 0x0000000216167807 */ /* 0x000fe20002000000 */
[----:B------:R-:W0:Y:S01]  /*1c00*/  S2R R30, SR_TID.X ;  /* 0x00000000001e7919 */ /* 0x000e220000002100 */
[----:B------:R-:W-:Y:S02]  /*1c10*/  P2R R37, PR, RZ, 0x40 ;  /* 0x00000040ff257803 */ /* 0x000fe40000000000 */
[----:B------:R-:W-:-:S02]  /*1c20*/  ISETP.NE.AND P6, PT, R47, RZ, PT ;  /* 0x000000ff2f00720c */ /* 0x000fc40003fc5270 */
[----:B------:R-:W-:Y:S02]  /*1c30*/  SEL R22, R22, 0x3, P3 ;  /* 0x0000000316167807 */ /* 0x000fe40001800000 */
[----:B------:R-:W-:Y:S02]  /*1c40*/  SEL R18, R18, 0x3, P1 ;  /* 0x0000000312127807 */ /* 0x000fe40000800000 */
[----:B------:R-:W-:Y:S02]  /*1c50*/  ISETP.NE.AND P3, PT, R44, RZ, PT ;  /* 0x000000ff2c00720c */ /* 0x000fe40003f65270 */
[----:B------:R-:W-:Y:S02]  /*1c60*/  P2R R47, PR, RZ, 0x40 ;  /* 0x00000040ff2f7803 */ /* 0x000fe40000000000 */
[----:B------:R-:W-:Y:S02]  /*1c70*/  ISETP.NE.AND P6, PT, R45, RZ, PT ;  /* 0x000000ff2d00720c */ /* 0x000fe40003fc5270 */
[----:B------:R-:W-:-:S02]  /*1c80*/  SEL R24, R24, 0x3, P2 ;  /* 0x0000000318187807 */ /* 0x000fc40001000000 */
[----:B------:R-:W-:Y:S02]  /*1c90*/  SEL R18, R18, 0x4, P3 ;  /* 0x0000000412127807 */ /* 0x000fe40001800000 */
[----:B------:R-:W-:Y:S02]  /*1ca0*/  ISETP.NE.AND P4, PT, R17, RZ, PT ;  /* 0x000000ff1100720c */ /* 0x000fe40003f85270 */
[----:B------:R-:W-:Y:S02]  /*1cb0*/  ISETP.NE.AND P2, PT, R46, RZ, PT ;  /* 0x000000ff2e00720c */ /* 0x000fe40003f45270 */
[----:B------:R-:W-:Y:S02]  /*1cc0*/  SEL R18, R18, 0x5, P6 ;  /* 0x0000000512127807 */ /* 0x000fe40003000000 */
[----:B------:R-:W-:Y:S02]  /*1cd0*/  SEL R16, R16, 0x3, P4 ;  /* 0x0000000310107807 */ /* 0x000fe40002000000 */
[----:B------:R-:W-:-:S02]  /*1ce0*/  SEL R24, R24, 0x4, P2 ;  /* 0x0000000418187807 */ /* 0x000fc40001000000 */
[----:B------:R-:W-:Y:S02]  /*1cf0*/  ISETP.NE.AND P6, PT, R47, RZ, PT ;  /* 0x000000ff2f00720c */ /* 0x000fe40003fc5270 */
[----:B------:R-:W-:Y:S02]  /*1d00*/  ISETP.NE.AND P4, PT, R49, RZ, PT ;  /* 0x000000ff3100720c */ /* 0x000fe40003f85270 */
[----:B------:R-:W-:Y:S02]  /*1d10*/  ISETP.NE.AND P1, PT, R48, RZ, PT ;  /* 0x000000ff3000720c */ /* 0x000fe40003f25270 */
[----:B------:R-:W-:Y:S02]  /*1d20*/  SEL R24, R24, 0x5, P6 ;  /* 0x0000000518187807 */ /* 0x000fe40003000000 */
[----:B------:R-:W-:Y:S02]  /*1d30*/  SEL R16, R16, 0x4, P4 ;  /* 0x0000000410107807 */ /* 0x000fe40002000000 */
[----:B------:R-:W-:-:S02]  /*1d40*/  SEL R22, R22, 0x4, P1 ;  /* 0x0000000416167807 */ /* 0x000fc40000800000 */
[----:B------:R-:W-:Y:S02]  /*1d50*/  ISETP.NE.AND P6, PT, R37, RZ, PT ;  /* 0x000000ff2500720c */ /* 0x000fe40003fc5270 */
[----:B------:R-:W-:Y:S02]  /*1d60*/  ISETP.NE.AND P4, PT, R38, RZ, PT ;  /* 0x000000ff2600720c */ /* 0x000fe40003f85270 */
[----:B------:R-:W-:Y:S02]  /*1d70*/  SEL R22, R22, 0x5, P6 ;  /* 0x0000000516167807 */ /* 0x000fe40003000000 */
[----:B------:R-:W-:Y:S02]  /*1d80*/  SEL R16, R16, 0x5, P4 ;  /* 0x0000000510107807 */ /* 0x000fe40002000000 */
[----:B------:R-:W-:-:S04]  /*1d90*/  ISETP.NE.AND P6, PT, R36, RZ, PT ;  /* 0x000000ff2400720c */ /* 0x000fc80003fc5270 */
[----:B------:R-:W-:-:S04]  /*1da0*/  SEL R16, R16, 0x6, P6 ;  /* 0x0000000610107807 */ /* 0x000fc80003000000 */
[----:B------:R-:W-:Y:S01]  /*1db0*/  SEL R25, R16, 0x7, P0 ;  /* 0x0000000710197807 */ /* 0x000fe20000000000 */
[----:B0-----:R-:W-:-:S05]  /*1dc0*/  IMAD.SHL.U32 R16, R30, 0x8, RZ ;  /* 0x000000081e107824 */ /* 0x001fca00078e00ff */
[----:B------:R-:W-:-:S04]  /*1dd0*/  LOP3.LUT R17, R16, 0x1f8, RZ, 0xc0, !PT ;  /* 0x000001f810117812 */ /* 0x000fc800078ec0ff */
[----:B------:R-:W-:-:S04]  /*1de0*/  LOP3.LUT R16, R17, R10, RZ, 0xfc, !PT ;  /* 0x0000000a11107212 */ /* 0x000fc800078efcff */
[----:B------:R-:W-:Y:S02]  /*1df0*/  LEA.HI R27, R17, R16, RZ, 0x1f ;  /* 0x00000010111b7211 */ /* 0x000fe400078ff8ff */
[----:B------:R-:W-:Y:S02]  /*1e00*/  ISETP.NE.AND P1, PT, R28, RZ, PT ;  /* 0x000000ff1c00720c */ /* 0x000fe40003f25270 */
[----:B------:R-:W-:-:S05]  /*1e10*/  LEA R28, R27, UR7, 0x2 ;  /* 0x000000071b1c7c11 */ /* 0x000fca000f8e10ff */
[----:B------:R-:W-:Y:S04]  /*1e20*/  STS [R28], R29 ;  /* 0x0000001d1c007388 */ /* 0x000fe80000000800 */
[----:B------:R-:W-:Y:S04]  /*1e30*/  STS [R28+0x8], R32 ;  /* 0x000008201c007388 */ /* 0x000fe80000000800 */
[----:B------:R-:W-:Y:S04]  /*1e40*/  STS [R28+0x10], R23 ;  /* 0x000010171c007388 */ /* 0x000fe80000000800 */
[----:B------:R-:W-:Y:S01]  /*1e50*/  STS [R28+0x18], R50 ;  /* 0x000018321c007388 */ /* 0x000fe20000000800 */
[----:B------:R-:W-:-:S02]  /*1e60*/  ISETP.NE.AND P6, PT, R39, RZ, PT ;  /* 0x000000ff2700720c */ /* 0x000fc40003fc5270 */
[----:B------:R-:W-:Y:S02]  /*1e70*/  P2R R19, PR, RZ, 0x20 ;  /* 0x00000020ff137803 */ /* 0x000fe40000000000 */
[----:B------:R-:W-:Y:S02]  /*1e80*/  ISETP.NE.AND P5, PT, R52, RZ, PT ;  /* 0x000000ff3400720c */ /* 0x000fe40003fa5270 */
[----:B------:R-:W-:Y:S01]  /*1e90*/  SEL R18, R18, 0x6, P6 ;  /* 0x0000000612127807 */ /* 0x000fe20003000000 */
[----:B------:R-:W-:Y:S01]  /*1ea0*/  BAR.SYNC.DEFER_BLOCKING 0x0 ;  /* 0x0000000000007b1d */ /* 0x000fe20000010000 */
[----:B------:R-:W-:Y:S02]  /*1eb0*/  ISETP.NE.AND P3, PT, R26, RZ, PT ;  /* 0x000000ff1a00720c */ /* 0x000fe40003f65270 */
[----:B------:R-:W-:Y:S02]  /*1ec0*/  SEL R26, R18, 0x7, P5 ;  /* 0x00000007121a7807 */ /* 0x000fe40002800000 */
[----:B------:R-:W-:-:S02]  /*1ed0*/  ISETP.NE.AND P5, PT, R19, RZ, PT ;  /* 0x000000ff1300720c */ /* 0x000fc40003fa5270 */
[----:B------:R-:W0:Y:S01]  /*1ee0*/  LDS.128 R16, [R11] ;  /* 0x000000000b107984 */ /* 0x000e220000000c00 */
[----:B------:R-:W-:Y:S02]  /*1ef0*/  ISETP.NE.AND P6, PT, R43, RZ, PT ;  /* 0x000000ff2b00720c */ /* 0x000fe40003fc5270 */
[----:B------:R-:W-:Y:S02]  /*1f00*/  ISETP.NE.AND P2, PT, R56, RZ, PT ;  /* 0x000000ff3800720c */ /* 0x000fe40003f45270 */
[----:B------:R-:W-:-:S04]  /*1f10*/  SEL R24, R24, 0x6, P6 ;  /* 0x0000000618187807 */ /* 0x000fc80003000000 */
[----:B------:R-:W-:Y:S02]  /*1f20*/  SEL R24, R24, 0x7, P2 ;  /* 0x0000000718187807 */ /* 0x000fe40001000000 */
[----:B------:R-:W-:Y:S02]  /*1f30*/  ISETP.GE.AND P2, PT, R12, 0x100, PT ;  /* 0x000001000c00780c */ /* 0x000fe40003f46270 */
[----:B------:R-:W-:-:S04]  /*1f40*/  ISETP.NE.AND P6, PT, R33, RZ, PT ;  /* 0x000000ff2100720c */ /* 0x000fc80003fc5270 */
[----:B------:R-:W-:Y:S02]  /*1f50*/  SEL R22, R22, 0x6, P6 ;  /* 0x0000000616167807 */ /* 0x000fe40003000000 */
[----:B------:R-:W-:Y:S02]  /*1f60*/  ISETP.NE.AND P4, PT, R53, RZ, PT ;  /* 0x000000ff3500720c */ /* 0x000fe40003f85270 */
[----:B------:R-:W-:Y:S02]  /*1f70*/  ISETP.NE.AND P6, PT, R35, RZ, PT ;  /* 0x000000ff2300720c */ /* 0x000fe40003fc5270 */
[----:B------:R-:W-:Y:S02]  /*1f80*/  SEL R22, R22, 0x7, P1 ;  /* 0x0000000716167807 */ /* 0x000fe40000800000 */
[----:B------:R-:W-:Y:S02]  /*1f90*/  SEL R25, R25, 0x8, P3 ;  /* 0x0000000819197807 */ /* 0x000fe40001800000 */
[----:B------:R-:W-:Y:S01]  /*1fa0*/  SEL R26, R26, 0x8, P4 ;  /* 0x000000081a1a7807 */ /* 0x000fe20002000000 */
[----:B0-----:R0:W-:Y:S01]  /*1fb0*/  @!P2 STG.E.128 desc[UR10][R20.64], R16 ;  /* 0x000000101400a986 */ /* 0x0011e2000c101d0a */
[----:B------:R-:W-:Y:S01]  /*1fc0*/  BAR.SYNC.DEFER_BLOCKING 0x0 ;  /* 0x0000000000007b1d */ /* 0x000fe20000010000 */
[----:B------:R-:W-:-:S02]  /*1fd0*/  SEL R24, R24, 0x8, P5 ;  /* 0x0000000818187807 */ /* 0x000fc40002800000 */
[----:B------:R-:W-:Y:S02]  /*1fe0*/  SEL R22, R22, 0x8, P6 ;  /* 0x0000000816167807 */ /* 0x000fe40003000000 */
[----:B------:R-:W-:Y:S02]  /*1ff0*/  PRMT R25, R25, 0x8880, RZ ;  /* 0x0000888019197816 */ /* 0x000fe400000000ff */
[----:B------:R-:W-:Y:S02]  /*2000*/  PRMT R26, R26, 0x8880, RZ ;  /* 0x000088801a1a7816 */ /* 0x000fe400000000ff */
[----:B------:R-:W-:Y:S02]  /*2010*/  PRMT R24, R24, 0x8880, RZ ;  /* 0x0000888018187816 */ /* 0x000fe400000000ff */
[----:B------:R-:W-:Y:S02]  /*2020*/  PRMT R28, R22, 0x8880, RZ ;  /* 0x00008880161c7816 */ /* 0x000fe400000000ff */
[----:B------:R-:W-:-:S02]  /*2030*/  PRMT R22, R25, 0x7710, RZ ;  /* 0x0000771019167816 */ /* 0x000fc400000000ff */
[----:B0-----:R-:W-:Y:S02]  /*2040*/  PRMT R18, R26, 0x7710, RZ ;  /* 0x000077101a127816 */ /* 0x001fe400000000ff */
[----:B------:R-:W-:Y:S02]  /*2050*/  PRMT R19, R24, 0x7710, RZ ;  /* 0x0000771018137816 */ /* 0x000fe400000000ff */
[----:B------:R-:W-:Y:S01]  /*2060*/  PRMT R20, R28, 0x7710, RZ ;  /* 0x000077101c147816 */ /* 0x000fe200000000ff */
[----:B------:R-:W-:Y:S04]  /*2070*/  STS.U8 [R27+UR7], R22 ;  /* 0x000000161b007988 */ /* 0x000fe80008000007 */
[----:B------:R-:W-:Y:S04]  /*2080*/  STS.U8 [R27+UR7+0x2], R18 ;  /* 0x000002121b007988 */ /* 0x000fe80008000007 */
[----:B------:R-:W-:Y:S04]  /*2090*/  STS.U8 [R27+UR7+0x4], R19 ;  /* 0x000004131b007988 */ /* 0x000fe80008000007 */
[----:B------:R-:W-:Y:S01]  /*20a0*/  STS.U8 [R27+UR7+0x6], R20 ;  /* 0x000006141b007988 */ /* 0x000fe20008000007 */
[----:B------:R-:W-:Y:S06]  /*20b0*/  BAR.SYNC.DEFER_BLOCKING 0x0 ;  /* 0x0000000000007b1d */ /* 0x000fec0000010000 */
[----:B------:R-:W0:Y:S01]  /*20c0*/  LDS R21, [R0+UR6] ;  /* 0x0000000600157984 */ /* 0x000e220008000800 */
[----:B------:R-:W-:-:S05]  /*20d0*/  IADD3 R16, P1, R13, R2, RZ ;  /* 0x000000020d107210 */ /* 0x000fca0007f3e0ff */
[----:B------:R-:W-:Y:S01]  /*20e0*/  IMAD.X R17, R4, 0x1, R3, P1 ;  /* 0x0000000104117824 */ /* 0x000fe200008e0603 */
[----:B------:R-:W-:-:S05]  /*20f0*/  IADD3 R13, P1, R13, 0x8, RZ ;  /* 0x000000080d0d7810 */ /* 0x000fca0007f3e0ff */
[----:B------:R-:W-:Y:S01]  /*2100*/  IMAD.X R4, RZ, RZ, R4, P1 ;  /* 0x000000ffff047224 */ /* 0x000fe200008e0604 */
[----:B------:R-:W-:Y:S02]  /*2110*/  ISETP.GE.U32.AND P1, PT, R13, 0x100, PT ;  /* 0x000001000d00780c */ /* 0x000fe40003f26070 */
[----:B------:R-:W-:Y:S02]  /*2120*/  ISETP.NE.AND P0, PT, R34, RZ, PT ;  /* 0x000000ff2200720c */ /* 0x000fe40003f05270 */
[----:B------:R-:W-:Y:S01]  /*2130*/  ISETP.GE.U32.AND.EX P1, PT, R4, RZ, PT, P1 ;  /* 0x000000ff0400720c */ /* 0x000fe20003f26110 */
[----:B------:R-:W-:Y:S02]  /*2140*/  UIADD3 UR4, UP1, UR4, 0x20, URZ ;  /* 0x0000002004047890 */ /* 0x000fe4000ff3e03f */
[----:B------:R-:W-:Y:S02]  /*2150*/  UPLOP3.LUT UP0, UPT, UPT, UPT, UP0, 0x40, 0x0 ;  /* 0x000000000000789c */ /* 0x000fe40003f0e800 */
[----:B------:R-:W-:Y:S01]  /*2160*/  UIADD3.X UR5, URZ, UR5, URZ, UP1, !UPT ;  /* 0x000000053f057290 */ /* 0x000fe20008ffe43f */
[----:B0-----:R0:W-:Y:S05]  /*2170*/  @!P2 STG.E desc[UR10][R16.64], R21 ;  /* 0x000000151000a986 */ /* 0x0011ea000c10190a */
[----:B------:R-:W-:Y:S01]  /*2180*/  @!P0 FADD R7, R32, R7 ;  /* 0x0000000720078221 */ /* 0x000fe20000000000 */
[----:B------:R-:W-:Y:S01]  /*2190*/  @!P0 FADD R6, R29, R6 ;  /* 0x000000061d068221 */ /* 0x000fe20000000000 */
[----:B------:R-:W-:Y:S01]  /*21a0*/  @!P0 FADD R8, R23, R8 ;  /* 0x0000000817088221 */ /* 0x000fe20000000000 */
[----:B------:R-:W-:Y:S01]  /*21b0*/  @!P0 FADD R9, R50, R9 ;  /* 0x0000000932098221 */ /* 0x000fe20000000000 */
[----:B------:R-:W-:Y:S06]  /*21c0*/  @!P1 BRA `(.L_x_0) ;  /* 0xffffffe000349947 */ /* 0x000fec000383ffff */
[----:B------:R-:W-:Y:S01]  /*21d0*/  BAR.SYNC.DEFER_BLOCKING 0x0 ;  /* 0x0000000000007b1d */ /* 0x000fe20000010000 */
[----:B------:R-:W-:Y:S01]  /*21e0*/  FADD R7, R6, R7 ;  /* 0x0000000706077221 */ /* 0x000fe20000000000 */
[----:B------:R-:W-:Y:S01]  /*21f0*/  LOP3.LUT R2, R30, 0x3f, RZ, 0xc0, !PT ;  /* 0x0000003f1e027812 */ /* 0x000fe200078ec0ff */
[----:B------:R-:W-:Y:S01]  /*2200*/  IMAD.SHL.U32 R0, R10, 0x4, RZ ;  /* 0x000000040a007824 */ /* 0x000fe200078e00ff */
[----:B------:R-:W-:Y:S01]  /*2210*/  ISETP.GE.AND P1, PT, R30, 0x80, PT ;  /* 0x000000801e00780c */ /* 0x000fe20003f26270 */
[----:B------:R-:W-:Y:S01]  /*2220*/  FADD R8, R8, R7 ;  /* 0x0000000708087221 */ /* 0x000fe20000000000 */
[----:B------:R-:W-:Y:S01]  /*2230*/  IMAD.SHL.U32 R6, R30, 0x4, RZ ;  /* 0x000000041e067824 */ /* 0x000fe200078e00ff */
[----:B------:R-:W-:Y:S01]  /*2240*/  ISETP.EQ.AND P0, PT, R10, RZ, !P0 ;  /* 0x000000ff0a00720c */ /* 0x000fe20004702270 */
[----:B------:R-:W-:Y:S02]  /*2250*/  IMAD.SHL.U32 R7, R2, 0x8, RZ ;  /* 0x0000000802077824 */ /* 0x000fe400078e00ff */
[----:B------:R-:W-:-:S03]  /*2260*/  FADD R8, R9, R8 ;  /* 0x0000000809087221 */ /* 0x000fc60000000000 */
[----:B------:R-:W-:Y:S02]  /*2270*/  LOP3.LUT R3, R7, R0, RZ, 0xfc, !PT ;  /* 0x0000000007037212 */ /* 0x000fe400078efcff */
[----:B------:R-:W-:-:S03]  /*2280*/  LOP3.LUT R0, R30, 0x1, RZ, 0xc0, !PT ;  /* 0x000000011e007812 */ /* 0x000fc600078ec0ff */
[----:B------:R1:W-:Y:S01]  /*2290*/  STS [R3+UR7], R8 ;  /* 0x0000000803007988 */ /* 0x0003e20008000807 */
[----:B------:R-:W-:Y:S08]  /*22a0*/  BAR.SYNC.DEFER_BLOCKING 0x0 ;  /* 0x0000000000007b1d */ /* 0x000ff00000010000 */
[----:B-1----:R-:W1:Y:S01]  /*22b0*/  LDC.64 R2, c[0x0][0x210] ;  /* 0x00008400ff027b82 */ /* 0x002e620000000a00 */
[----:B------:R-:W2:Y:S01]  /*22c0*/  @!P1 LDS R4, [R6+UR7] ;  /* 0x0000000706049984 */ /* 0x000ea20008000800 */
[----:B------:R-:W-:-:S04]  /*22d0*/  ISETP.NE.U32.AND P1, PT, R0, 0x1, PT ;  /* 0x000000010000780c */ /* 0x000fc80003f25070 */
[----:B------:R-:W-:Y:S01]  /*22e0*/  ISETP.LT.AND P1, PT, R30, 0x80, P1 ;  /* 0x000000801e00780c */ /* 0x000fe20000f21270 */
[----:B-1----:R-:W-:Y:S01]  /*22f0*/  IMAD.WIDE R2, R5, 0x4, R2 ;  /* 0x0000000405027825 */ /* 0x002fe200078e0202 */
[----:B--2---:R-:W1:Y:S03]  /*2300*/  SHFL.BFLY PT, R9, R4, 0x1, 0x1f ;  /* 0x0c201f0004097f89 */ /* 0x004e6600000e0000 */
[----:B-1----:R-:W-:-:S08]  /*2310*/  FADD R9, R4, R9 ;  /* 0x0000000904097221 */ /* 0x002fd00000000000 */
[----:B------:R1:W-:Y:S01]  /*2320*/  @P1 STS [R6+UR7], R9 ;  /* 0x0000000906001988 */ /* 0x0003e20008000807 */
[----:B------:R-:W-:Y:S06]  /*2330*/  BAR.SYNC.DEFER_BLOCKING 0x0 ;  /* 0x0000000000007b1d */ /* 0x000fec0000010000 */
[----:B------:R-:W2:Y:S02]  /*2340*/  LDS R7, [R7+UR7] ;  /* 0x0000000707077984 */ /* 0x000ea40008000800 */
[----:B------:R-:W-:Y:S06]  /*2350*/  BAR.SYNC.DEFER_BLOCKING 0x0 ;  /* 0x0000000000007b1d */ /* 0x000fec0000010000 */
[----:B-1----:R-:W-:Y:S05]  /*2360*/  @!P0 EXIT ;  /* 0x000000000000894d */ /* 0x002fea0003800000 */
[----:B--2---:R-:W-:-:S05]  /*2370*/  FMUL R7, R7, 0.00390625 ;  /* 0x3b80000007077820 */ /* 0x004fca0000400000 */
[----:B------:R-:W-:Y:S01]  /*2380*/  STG.E desc[UR10][R2.64], R7 ;  /* 0x0000000702007986 */ /* 0x000fe2000c10190a */
[----:B------:R-:W-:Y:S05]  /*2390*/  EXIT ;  /* 0x000000000000794d */ /* 0x000fea0003800000 */
.L_x_1:
[----:B------:R-:W-:-:S00]  /*23a0*/  BRA `(.L_x_1) ;  /* 0xfffffffc00fc7947 */ /* 0x000fc0000383ffff */
[----:B------:R-:W-:-:S00]  /*23b0*/  NOP ;  /* 0x0000000000007918 */ /* 0x000fc00000000000 */
        /* <DEDUP_REMOVED lines=12> */
.L_x_2:


//--------------------- .nv.shared.triton_red_fused_max_pool2d_with_indices_mean_1 --------------------------
	.section	.nv.shared.triton_red_fused_max_pool2d_with_indices_mean_1,"aw",@nobits
	.sectionflags	@""
	.align	16
	.zero		1024


//--------------------- .nv.constant0.triton_red_fused_max_pool2d_with_indices_mean_1 --------------------------
	.section	.nv.constant0.triton_red_fused_max_pool2d_with_indices_mean_1,"a",@progbits
	.sectionflags	@""
	.align	4
.nv.constant0.triton_red_fused_max_pool2d_with_indices_mean_1:
	.zero		568
